//
// Generated by NVIDIA NVVM Compiler
//
// Compiler Build ID: CL-36424714
// Cuda compilation tools, release 13.0, V13.0.88
// Based on NVVM 20.0.0
//

.version 9.0
.target sm_100
.address_size 64

	// .globl	tensor_1d_equals

.visible .entry tensor_1d_equals(
	.param .u32 tensor_1d_equals_param_0,
	.param .u64 .ptr .align 1 tensor_1d_equals_param_1,
	.param .u32 tensor_1d_equals_param_2,
	.param .u32 tensor_1d_equals_param_3,
	.param .u64 .ptr .align 1 tensor_1d_equals_param_4,
	.param .u32 tensor_1d_equals_param_5,
	.param .u32 tensor_1d_equals_param_6,
	.param .u64 .ptr .align 1 tensor_1d_equals_param_7
)
{
	.reg .pred 	%p<3>;
	.reg .b32 	%r<14>;
	.reg .b32 	%f<3>;
	.reg .b64 	%rd<11>;

	ld.param.u32 	%r6, [tensor_1d_equals_param_0];
	ld.param.u64 	%rd1, [tensor_1d_equals_param_1];
	ld.param.u32 	%r2, [tensor_1d_equals_param_2];
	ld.param.u32 	%r3, [tensor_1d_equals_param_3];
	ld.param.u64 	%rd2, [tensor_1d_equals_param_4];
	ld.param.u32 	%r4, [tensor_1d_equals_param_5];
	ld.param.u32 	%r5, [tensor_1d_equals_param_6];
	ld.param.u64 	%rd3, [tensor_1d_equals_param_7];
	mov.u32 	%r7, %ctaid.x;
	mov.u32 	%r8, %ntid.x;
	mov.u32 	%r9, %tid.x;
	mad.lo.s32 	%r1, %r7, %r8, %r9;
	setp.ge.s32 	%p1, %r1, %r6;
	@%p1 bra 	$L__BB0_3;
	cvta.to.global.u64 	%rd4, %rd1;
	cvta.to.global.u64 	%rd5, %rd2;
	mad.lo.s32 	%r10, %r3, %r1, %r2;
	mad.lo.s32 	%r11, %r5, %r1, %r4;
	mul.wide.s32 	%rd6, %r10, 4;
	add.s64 	%rd7, %rd4, %rd6;
	ld.global.f32 	%f1, [%rd7];
	mul.wide.s32 	%rd8, %r11, 4;
	add.s64 	%rd9, %rd5, %rd8;
	ld.global.f32 	%f2, [%rd9];
	setp.eq.f32 	%p2, %f1, %f2;
	@%p2 bra 	$L__BB0_3;
	cvta.to.global.u64 	%rd10, %rd3;
	ld.global.u32 	%r12, [%rd10];
	add.s32 	%r13, %r12, 1;
	st.global.u32 	[%rd10], %r13;
$L__BB0_3:
	ret;

}
	// .globl	tensor_2d_equals
.visible .entry tensor_2d_equals(
	.param .u32 tensor_2d_equals_param_0,
	.param .u32 tensor_2d_equals_param_1,
	.param .u64 .ptr .align 1 tensor_2d_equals_param_2,
	.param .u32 tensor_2d_equals_param_3,
	.param .u32 tensor_2d_equals_param_4,
	.param .u32 tensor_2d_equals_param_5,
	.param .u64 .ptr .align 1 tensor_2d_equals_param_6,
	.param .u32 tensor_2d_equals_param_7,
	.param .u32 tensor_2d_equals_param_8,
	.param .u32 tensor_2d_equals_param_9,
	.param .u64 .ptr .align 1 tensor_2d_equals_param_10
)
{
	.reg .pred 	%p<5>;
	.reg .b32 	%r<25>;
	.reg .b32 	%f<3>;
	.reg .b64 	%rd<11>;

	ld.param.u32 	%r9, [tensor_2d_equals_param_0];
	ld.param.u32 	%r10, [tensor_2d_equals_param_1];
	ld.param.u64 	%rd1, [tensor_2d_equals_param_2];
	ld.param.u32 	%r3, [tensor_2d_equals_param_3];
	ld.param.u32 	%r4, [tensor_2d_equals_param_4];
	ld.param.u32 	%r5, [tensor_2d_equals_param_5];
	ld.param.u64 	%rd2, [tensor_2d_equals_param_6];
	ld.param.u32 	%r6, [tensor_2d_equals_param_7];
	ld.param.u32 	%r7, [tensor_2d_equals_param_8];
	ld.param.u32 	%r8, [tensor_2d_equals_param_9];
	ld.param.u64 	%rd3, [tensor_2d_equals_param_10];
	mov.u32 	%r12, %ctaid.x;
	mov.u32 	%r13, %ntid.x;
	mov.u32 	%r14, %tid.x;
	mad.lo.s32 	%r1, %r12, %r13, %r14;
	mov.u32 	%r15, %ctaid.y;
	mov.u32 	%r16, %ntid.y;
	mov.u32 	%r17, %tid.y;
	mad.lo.s32 	%r18, %r15, %r16, %r17;
	setp.ge.s32 	%p1, %r1, %r9;
	setp.ge.s32 	%p2, %r18, %r10;
	or.pred  	%p3, %p1, %p2;
	@%p3 bra 	$L__BB1_3;
	cvta.to.global.u64 	%rd4, %rd1;
	cvta.to.global.u64 	%rd5, %rd2;
	mad.lo.s32 	%r19, %r4, %r1, %r3;
	mad.lo.s32 	%r20, %r5, %r18, %r19;
	mad.lo.s32 	%r21, %r7, %r1, %r6;
	mad.lo.s32 	%r22, %r8, %r18, %r21;
	mul.wide.s32 	%rd6, %r20, 4;
	add.s64 	%rd7, %rd4, %rd6;
	ld.global.f32 	%f1, [%rd7];
	mul.wide.s32 	%rd8, %r22, 4;
	add.s64 	%rd9, %rd5, %rd8;
	ld.global.f32 	%f2, [%rd9];
	setp.eq.f32 	%p4, %f1, %f2;
	@%p4 bra 	$L__BB1_3;
	cvta.to.global.u64 	%rd10, %rd3;
	ld.global.u32 	%r23, [%rd10];
	add.s32 	%r24, %r23, 1;
	st.global.u32 	[%rd10], %r24;
$L__BB1_3:
	ret;

}
	// .globl	tensor_3d_equals
.visible .entry tensor_3d_equals(
	.param .u32 tensor_3d_equals_param_0,
	.param .u32 tensor_3d_equals_param_1,
	.param .u32 tensor_3d_equals_param_2,
	.param .u64 .ptr .align 1 tensor_3d_equals_param_3,
	.param .u32 tensor_3d_equals_param_4,
	.param .u32 tensor_3d_equals_param_5,
	.param .u32 tensor_3d_equals_param_6,
	.param .u32 tensor_3d_equals_param_7,
	.param .u64 .ptr .align 1 tensor_3d_equals_param_8,
	.param .u32 tensor_3d_equals_param_9,
	.param .u32 tensor_3d_equals_param_10,
	.param .u32 tensor_3d_equals_param_11,
	.param .u32 tensor_3d_equals_param_12,
	.param .u64 .ptr .align 1 tensor_3d_equals_param_13
)
{
	.reg .pred 	%p<7>;
	.reg .b32 	%r<36>;
	.reg .b32 	%f<3>;
	.reg .b64 	%rd<11>;

	ld.param.u32 	%r12, [tensor_3d_equals_param_0];
	ld.param.u32 	%r13, [tensor_3d_equals_param_1];
	ld.param.u32 	%r15, [tensor_3d_equals_param_2];
	ld.param.u64 	%rd1, [tensor_3d_equals_param_3];
	ld.param.u32 	%r4, [tensor_3d_equals_param_4];
	ld.param.u32 	%r5, [tensor_3d_equals_param_5];
	ld.param.u32 	%r6, [tensor_3d_equals_param_6];
	ld.param.u32 	%r7, [tensor_3d_equals_param_7];
	ld.param.u64 	%rd2, [tensor_3d_equals_param_8];
	ld.param.u32 	%r8, [tensor_3d_equals_param_9];
	ld.param.u32 	%r9, [tensor_3d_equals_param_10];
	ld.param.u32 	%r10, [tensor_3d_equals_param_11];
	ld.param.u32 	%r11, [tensor_3d_equals_param_12];
	ld.param.u64 	%rd3, [tensor_3d_equals_param_13];
	mov.u32 	%r17, %ctaid.x;
	mov.u32 	%r18, %ntid.x;
	mov.u32 	%r19, %tid.x;
	mad.lo.s32 	%r1, %r17, %r18, %r19;
	mov.u32 	%r20, %ctaid.y;
	mov.u32 	%r21, %ntid.y;
	mov.u32 	%r22, %tid.y;
	mad.lo.s32 	%r23, %r20, %r21, %r22;
	mov.u32 	%r24, %ctaid.z;
	mov.u32 	%r25, %ntid.z;
	mov.u32 	%r26, %tid.z;
	mad.lo.s32 	%r27, %r24, %r25, %r26;
	setp.ge.s32 	%p1, %r1, %r12;
	setp.ge.s32 	%p2, %r23, %r13;
	or.pred  	%p3, %p1, %p2;
	setp.ge.s32 	%p4, %r27, %r15;
	or.pred  	%p5, %p3, %p4;
	@%p5 bra 	$L__BB2_3;
	cvta.to.global.u64 	%rd4, %rd1;
	cvta.to.global.u64 	%rd5, %rd2;
	mad.lo.s32 	%r28, %r5, %r1, %r4;
	mad.lo.s32 	%r29, %r6, %r23, %r28;
	mad.lo.s32 	%r30, %r7, %r27, %r29;
	mad.lo.s32 	%r31, %r9, %r1, %r8;
	mad.lo.s32 	%r32, %r10, %r23, %r31;
	mad.lo.s32 	%r33, %r11, %r27, %r32;
	mul.wide.s32 	%rd6, %r30, 4;
	add.s64 	%rd7, %rd4, %rd6;
	ld.global.f32 	%f1, [%rd7];
	mul.wide.s32 	%rd8, %r33, 4;
	add.s64 	%rd9, %rd5, %rd8;
	ld.global.f32 	%f2, [%rd9];
	setp.eq.f32 	%p6, %f1, %f2;
	@%p6 bra 	$L__BB2_3;
	cvta.to.global.u64 	%rd10, %rd3;
	ld.global.u32 	%r34, [%rd10];
	add.s32 	%r35, %r34, 1;
	st.global.u32 	[%rd10], %r35;
$L__BB2_3:
	ret;

}
	// .globl	tensor_4d_equals
.visible .entry tensor_4d_equals(
	.param .u32 tensor_4d_equals_param_0,
	.param .u32 tensor_4d_equals_param_1,
	.param .u32 tensor_4d_equals_param_2,
	.param .u32 tensor_4d_equals_param_3,
	.param .u64 .ptr .align 1 tensor_4d_equals_param_4,
	.param .u32 tensor_4d_equals_param_5,
	.param .u32 tensor_4d_equals_param_6,
	.param .u32 tensor_4d_equals_param_7,
	.param .u32 tensor_4d_equals_param_8,
	.param .u32 tensor_4d_equals_param_9,
	.param .u64 .ptr .align 1 tensor_4d_equals_param_10,
	.param .u32 tensor_4d_equals_param_11,
	.param .u32 tensor_4d_equals_param_12,
	.param .u32 tensor_4d_equals_param_13,
	.param .u32 tensor_4d_equals_param_14,
	.param .u32 tensor_4d_equals_param_15,
	.param .u64 .ptr .align 1 tensor_4d_equals_param_16
)
{
	.reg .pred 	%p<30>;
	.reg .b32 	%r<104>;
	.reg .b32 	%f<31>;
	.reg .b64 	%rd<51>;

	ld.param.u32 	%r38, [tensor_4d_equals_param_0];
	ld.param.u32 	%r39, [tensor_4d_equals_param_1];
	ld.param.u32 	%r41, [tensor_4d_equals_param_2];
	ld.param.u32 	%r27, [tensor_4d_equals_param_3];
	ld.param.u64 	%rd30, [tensor_4d_equals_param_4];
	ld.param.u32 	%r28, [tensor_4d_equals_param_5];
	ld.param.u32 	%r29, [tensor_4d_equals_param_6];
	ld.param.u32 	%r30, [tensor_4d_equals_param_7];
	ld.param.u32 	%r31, [tensor_4d_equals_param_8];
	ld.param.u32 	%r32, [tensor_4d_equals_param_9];
	ld.param.u64 	%rd31, [tensor_4d_equals_param_10];
	ld.param.u32 	%r33, [tensor_4d_equals_param_11];
	ld.param.u32 	%r34, [tensor_4d_equals_param_12];
	ld.param.u32 	%r35, [tensor_4d_equals_param_13];
	ld.param.u32 	%r36, [tensor_4d_equals_param_14];
	ld.param.u32 	%r37, [tensor_4d_equals_param_15];
	ld.param.u64 	%rd32, [tensor_4d_equals_param_16];
	cvta.to.global.u64 	%rd1, %rd32;
	cvta.to.global.u64 	%rd2, %rd31;
	cvta.to.global.u64 	%rd3, %rd30;
	mov.u32 	%r43, %ctaid.x;
	mov.u32 	%r44, %ntid.x;
	mov.u32 	%r45, %tid.x;
	mad.lo.s32 	%r1, %r43, %r44, %r45;
	mov.u32 	%r46, %ctaid.y;
	mov.u32 	%r47, %ntid.y;
	mov.u32 	%r48, %tid.y;
	mad.lo.s32 	%r49, %r46, %r47, %r48;
	mov.u32 	%r50, %ctaid.z;
	mov.u32 	%r51, %ntid.z;
	mov.u32 	%r52, %tid.z;
	mad.lo.s32 	%r53, %r50, %r51, %r52;
	setp.ge.s32 	%p1, %r1, %r38;
	setp.ge.s32 	%p2, %r49, %r39;
	or.pred  	%p3, %p1, %p2;
	setp.ge.s32 	%p4, %r53, %r41;
	or.pred  	%p5, %p3, %p4;
	@%p5 bra 	$L__BB3_42;
	mad.lo.s32 	%r54, %r29, %r1, %r28;
	mad.lo.s32 	%r55, %r30, %r49, %r54;
	mad.lo.s32 	%r4, %r31, %r53, %r55;
	mul.lo.s32 	%r5, %r34, %r1;
	add.s32 	%r56, %r5, %r33;
	mul.lo.s32 	%r6, %r35, %r49;
	add.s32 	%r57, %r56, %r6;
	mul.lo.s32 	%r7, %r36, %r53;
	add.s32 	%r8, %r57, %r7;
	setp.lt.s32 	%p6, %r27, 1;
	@%p6 bra 	$L__BB3_42;
	and.b32  	%r9, %r27, 7;
	setp.lt.u32 	%p7, %r27, 8;
	mov.b32 	%r102, 0;
	@%p7 bra 	$L__BB3_21;
	and.b32  	%r102, %r27, 2147483640;
	neg.s32 	%r100, %r102;
	add.s32 	%r59, %r33, %r7;
	add.s32 	%r60, %r59, %r6;
	add.s32 	%r99, %r60, %r5;
	shl.b32 	%r13, %r37, 3;
	shl.b32 	%r14, %r32, 3;
	mul.wide.s32 	%rd6, %r32, 4;
	mul.wide.s32 	%rd8, %r37, 4;
	mov.u32 	%r98, %r4;
$L__BB3_4:
	.pragma "nounroll";
	mul.wide.s32 	%rd33, %r98, 4;
	add.s64 	%rd4, %rd3, %rd33;
	ld.global.f32 	%f1, [%rd4];
	mul.wide.s32 	%rd34, %r99, 4;
	add.s64 	%rd5, %rd2, %rd34;
	ld.global.f32 	%f2, [%rd5];
	setp.eq.f32 	%p8, %f1, %f2;
	@%p8 bra 	$L__BB3_6;
	ld.global.u32 	%r61, [%rd1];
	add.s32 	%r62, %r61, 1;
	st.global.u32 	[%rd1], %r62;
$L__BB3_6:
	add.s64 	%rd7, %rd4, %rd6;
	ld.global.f32 	%f3, [%rd7];
	add.s64 	%rd9, %rd5, %rd8;
	ld.global.f32 	%f4, [%rd9];
	setp.eq.f32 	%p9, %f3, %f4;
	@%p9 bra 	$L__BB3_8;
	ld.global.u32 	%r63, [%rd1];
	add.s32 	%r64, %r63, 1;
	st.global.u32 	[%rd1], %r64;
$L__BB3_8:
	add.s64 	%rd10, %rd7, %rd6;
	ld.global.f32 	%f5, [%rd10];
	add.s64 	%rd11, %rd9, %rd8;
	ld.global.f32 	%f6, [%rd11];
	setp.eq.f32 	%p10, %f5, %f6;
	@%p10 bra 	$L__BB3_10;
	ld.global.u32 	%r65, [%rd1];
	add.s32 	%r66, %r65, 1;
	st.global.u32 	[%rd1], %r66;
$L__BB3_10:
	add.s64 	%rd12, %rd10, %rd6;
	ld.global.f32 	%f7, [%rd12];
	add.s64 	%rd13, %rd11, %rd8;
	ld.global.f32 	%f8, [%rd13];
	setp.eq.f32 	%p11, %f7, %f8;
	@%p11 bra 	$L__BB3_12;
	ld.global.u32 	%r67, [%rd1];
	add.s32 	%r68, %r67, 1;
	st.global.u32 	[%rd1], %r68;
$L__BB3_12:
	add.s64 	%rd14, %rd12, %rd6;
	ld.global.f32 	%f9, [%rd14];
	add.s64 	%rd15, %rd13, %rd8;
	ld.global.f32 	%f10, [%rd15];
	setp.eq.f32 	%p12, %f9, %f10;
	@%p12 bra 	$L__BB3_14;
	ld.global.u32 	%r69, [%rd1];
	add.s32 	%r70, %r69, 1;
	st.global.u32 	[%rd1], %r70;
$L__BB3_14:
	add.s64 	%rd16, %rd14, %rd6;
	ld.global.f32 	%f11, [%rd16];
	add.s64 	%rd17, %rd15, %rd8;
	ld.global.f32 	%f12, [%rd17];
	setp.eq.f32 	%p13, %f11, %f12;
	@%p13 bra 	$L__BB3_16;
	ld.global.u32 	%r71, [%rd1];
	add.s32 	%r72, %r71, 1;
	st.global.u32 	[%rd1], %r72;
$L__BB3_16:
	add.s64 	%rd18, %rd16, %rd6;
	ld.global.f32 	%f13, [%rd18];
	add.s64 	%rd19, %rd17, %rd8;
	ld.global.f32 	%f14, [%rd19];
	setp.eq.f32 	%p14, %f13, %f14;
	@%p14 bra 	$L__BB3_18;
	ld.global.u32 	%r73, [%rd1];
	add.s32 	%r74, %r73, 1;
	st.global.u32 	[%rd1], %r74;
$L__BB3_18:
	add.s64 	%rd35, %rd18, %rd6;
	ld.global.f32 	%f15, [%rd35];
	add.s64 	%rd36, %rd19, %rd8;
	ld.global.f32 	%f16, [%rd36];
	setp.eq.f32 	%p15, %f15, %f16;
	@%p15 bra 	$L__BB3_20;
	ld.global.u32 	%r75, [%rd1];
	add.s32 	%r76, %r75, 1;
	st.global.u32 	[%rd1], %r76;
$L__BB3_20:
	add.s32 	%r100, %r100, 8;
	add.s32 	%r99, %r99, %r13;
	add.s32 	%r98, %r98, %r14;
	setp.ne.s32 	%p16, %r100, 0;
	@%p16 bra 	$L__BB3_4;
$L__BB3_21:
	setp.eq.s32 	%p17, %r9, 0;
	@%p17 bra 	$L__BB3_42;
	and.b32  	%r22, %r27, 3;
	setp.lt.u32 	%p18, %r9, 4;
	@%p18 bra 	$L__BB3_32;
	mad.lo.s32 	%r77, %r102, %r32, %r4;
	mul.wide.s32 	%rd37, %r77, 4;
	add.s64 	%rd20, %rd3, %rd37;
	ld.global.f32 	%f17, [%rd20];
	mad.lo.s32 	%r78, %r102, %r37, %r8;
	mul.wide.s32 	%rd38, %r78, 4;
	add.s64 	%rd21, %rd2, %rd38;
	ld.global.f32 	%f18, [%rd21];
	setp.eq.f32 	%p19, %f17, %f18;
	@%p19 bra 	$L__BB3_25;
	ld.global.u32 	%r79, [%rd1];
	add.s32 	%r80, %r79, 1;
	st.global.u32 	[%rd1], %r80;
$L__BB3_25:
	mul.wide.s32 	%rd22, %r32, 4;
	add.s64 	%rd23, %rd20, %rd22;
	ld.global.f32 	%f19, [%rd23];
	mul.wide.s32 	%rd24, %r37, 4;
	add.s64 	%rd25, %rd21, %rd24;
	ld.global.f32 	%f20, [%rd25];
	setp.eq.f32 	%p20, %f19, %f20;
	@%p20 bra 	$L__BB3_27;
	ld.global.u32 	%r81, [%rd1];
	add.s32 	%r82, %r81, 1;
	st.global.u32 	[%rd1], %r82;
$L__BB3_27:
	add.s64 	%rd26, %rd23, %rd22;
	ld.global.f32 	%f21, [%rd26];
	add.s64 	%rd27, %rd25, %rd24;
	ld.global.f32 	%f22, [%rd27];
	setp.eq.f32 	%p21, %f21, %f22;
	@%p21 bra 	$L__BB3_29;
	ld.global.u32 	%r83, [%rd1];
	add.s32 	%r84, %r83, 1;
	st.global.u32 	[%rd1], %r84;
$L__BB3_29:
	add.s64 	%rd39, %rd26, %rd22;
	ld.global.f32 	%f23, [%rd39];
	add.s64 	%rd40, %rd27, %rd24;
	ld.global.f32 	%f24, [%rd40];
	setp.eq.f32 	%p22, %f23, %f24;
	@%p22 bra 	$L__BB3_31;
	ld.global.u32 	%r85, [%rd1];
	add.s32 	%r86, %r85, 1;
	st.global.u32 	[%rd1], %r86;
$L__BB3_31:
	add.s32 	%r102, %r102, 4;
$L__BB3_32:
	setp.eq.s32 	%p23, %r22, 0;
	@%p23 bra 	$L__BB3_42;
	setp.eq.s32 	%p24, %r22, 1;
	@%p24 bra 	$L__BB3_39;
	mad.lo.s32 	%r87, %r102, %r32, %r4;
	mul.wide.s32 	%rd41, %r87, 4;
	add.s64 	%rd28, %rd3, %rd41;
	ld.global.f32 	%f25, [%rd28];
	mad.lo.s32 	%r88, %r102, %r37, %r8;
	mul.wide.s32 	%rd42, %r88, 4;
	add.s64 	%rd29, %rd2, %rd42;
	ld.global.f32 	%f26, [%rd29];
	setp.eq.f32 	%p25, %f25, %f26;
	@%p25 bra 	$L__BB3_36;
	ld.global.u32 	%r89, [%rd1];
	add.s32 	%r90, %r89, 1;
	st.global.u32 	[%rd1], %r90;
$L__BB3_36:
	mul.wide.s32 	%rd43, %r32, 4;
	add.s64 	%rd44, %rd28, %rd43;
	ld.global.f32 	%f27, [%rd44];
	mul.wide.s32 	%rd45, %r37, 4;
	add.s64 	%rd46, %rd29, %rd45;
	ld.global.f32 	%f28, [%rd46];
	setp.eq.f32 	%p26, %f27, %f28;
	@%p26 bra 	$L__BB3_38;
	ld.global.u32 	%r91, [%rd1];
	add.s32 	%r92, %r91, 1;
	st.global.u32 	[%rd1], %r92;
$L__BB3_38:
	add.s32 	%r102, %r102, 2;
$L__BB3_39:
	and.b32  	%r93, %r27, 1;
	setp.eq.b32 	%p27, %r93, 1;
	not.pred 	%p28, %p27;
	@%p28 bra 	$L__BB3_42;
	mad.lo.s32 	%r94, %r102, %r32, %r4;
	mul.wide.s32 	%rd47, %r94, 4;
	add.s64 	%rd48, %rd3, %rd47;
	ld.global.f32 	%f29, [%rd48];
	mad.lo.s32 	%r95, %r102, %r37, %r8;
	mul.wide.s32 	%rd49, %r95, 4;
	add.s64 	%rd50, %rd2, %rd49;
	ld.global.f32 	%f30, [%rd50];
	setp.eq.f32 	%p29, %f29, %f30;
	@%p29 bra 	$L__BB3_42;
	ld.global.u32 	%r96, [%rd1];
	add.s32 	%r97, %r96, 1;
	st.global.u32 	[%rd1], %r97;
$L__BB3_42:
	ret;

}
	// .globl	tensor_5d_equals
.visible .entry tensor_5d_equals(
	.param .u32 tensor_5d_equals_param_0,
	.param .u32 tensor_5d_equals_param_1,
	.param .u32 tensor_5d_equals_param_2,
	.param .u32 tensor_5d_equals_param_3,
	.param .u32 tensor_5d_equals_param_4,
	.param .u64 .ptr .align 1 tensor_5d_equals_param_5,
	.param .u32 tensor_5d_equals_param_6,
	.param .u32 tensor_5d_equals_param_7,
	.param .u32 tensor_5d_equals_param_8,
	.param .u32 tensor_5d_equals_param_9,
	.param .u32 tensor_5d_equals_param_10,
	.param .u32 tensor_5d_equals_param_11,
	.param .u64 .ptr .align 1 tensor_5d_equals_param_12,
	.param .u32 tensor_5d_equals_param_13,
	.param .u32 tensor_5d_equals_param_14,
	.param .u32 tensor_5d_equals_param_15,
	.param .u32 tensor_5d_equals_param_16,
	.param .u32 tensor_5d_equals_param_17,
	.param .u32 tensor_5d_equals_param_18,
	.param .u64 .ptr .align 1 tensor_5d_equals_param_19
)
{
	.reg .pred 	%p<31>;
	.reg .b32 	%r<134>;
	.reg .b32 	%f<31>;
	.reg .b64 	%rd<51>;

	ld.param.u32 	%r52, [tensor_5d_equals_param_0];
	ld.param.u32 	%r53, [tensor_5d_equals_param_1];
	ld.param.u32 	%r55, [tensor_5d_equals_param_2];
	ld.param.u32 	%r38, [tensor_5d_equals_param_3];
	ld.param.u32 	%r39, [tensor_5d_equals_param_4];
	ld.param.u64 	%rd30, [tensor_5d_equals_param_5];
	ld.param.u32 	%r40, [tensor_5d_equals_param_6];
	ld.param.u32 	%r45, [tensor_5d_equals_param_11];
	ld.param.u64 	%rd31, [tensor_5d_equals_param_12];
	ld.param.u32 	%r46, [tensor_5d_equals_param_13];
	ld.param.u32 	%r51, [tensor_5d_equals_param_18];
	ld.param.u64 	%rd32, [tensor_5d_equals_param_19];
	cvta.to.global.u64 	%rd1, %rd32;
	cvta.to.global.u64 	%rd2, %rd31;
	cvta.to.global.u64 	%rd3, %rd30;
	mov.u32 	%r57, %ctaid.x;
	mov.u32 	%r58, %ntid.x;
	mov.u32 	%r59, %tid.x;
	mad.lo.s32 	%r1, %r57, %r58, %r59;
	mov.u32 	%r60, %ctaid.y;
	mov.u32 	%r61, %ntid.y;
	mov.u32 	%r62, %tid.y;
	mad.lo.s32 	%r63, %r60, %r61, %r62;
	mov.u32 	%r64, %ctaid.z;
	mov.u32 	%r65, %ntid.z;
	mov.u32 	%r66, %tid.z;
	mad.lo.s32 	%r67, %r64, %r65, %r66;
	setp.ge.s32 	%p1, %r1, %r52;
	setp.ge.s32 	%p2, %r63, %r53;
	or.pred  	%p3, %p1, %p2;
	setp.ge.s32 	%p4, %r67, %r55;
	or.pred  	%p5, %p3, %p4;
	@%p5 bra 	$L__BB4_44;
	ld.param.u32 	%r125, [tensor_5d_equals_param_16];
	ld.param.u32 	%r124, [tensor_5d_equals_param_15];
	ld.param.u32 	%r123, [tensor_5d_equals_param_14];
	ld.param.u32 	%r121, [tensor_5d_equals_param_9];
	ld.param.u32 	%r120, [tensor_5d_equals_param_8];
	ld.param.u32 	%r119, [tensor_5d_equals_param_7];
	mul.lo.s32 	%r4, %r119, %r1;
	add.s32 	%r68, %r4, %r40;
	mul.lo.s32 	%r5, %r120, %r63;
	add.s32 	%r6, %r68, %r5;
	mul.lo.s32 	%r7, %r121, %r67;
	mul.lo.s32 	%r8, %r123, %r1;
	add.s32 	%r69, %r8, %r46;
	mul.lo.s32 	%r9, %r124, %r63;
	add.s32 	%r10, %r69, %r9;
	mul.lo.s32 	%r11, %r125, %r67;
	min.s32 	%r70, %r38, %r39;
	setp.lt.s32 	%p6, %r70, 1;
	@%p6 bra 	$L__BB4_44;
	and.b32  	%r12, %r39, 7;
	add.s32 	%r72, %r46, %r11;
	add.s32 	%r73, %r72, %r9;
	add.s32 	%r13, %r73, %r8;
	add.s32 	%r74, %r40, %r7;
	add.s32 	%r75, %r74, %r5;
	add.s32 	%r14, %r75, %r4;
	add.s32 	%r15, %r10, %r11;
	add.s32 	%r16, %r6, %r7;
	mov.b32 	%r127, 0;
	mul.wide.s32 	%rd43, %r45, 4;
	mul.wide.s32 	%rd45, %r51, 4;
$L__BB4_3:
	ld.param.u32 	%r126, [tensor_5d_equals_param_17];
	ld.param.u32 	%r122, [tensor_5d_equals_param_10];
	setp.lt.u32 	%p7, %r39, 8;
	mul.lo.s32 	%r18, %r127, %r122;
	add.s32 	%r19, %r16, %r18;
	mul.lo.s32 	%r20, %r127, %r126;
	add.s32 	%r21, %r15, %r20;
	mov.b32 	%r132, 0;
	@%p7 bra 	$L__BB4_22;
	and.b32  	%r77, %r39, 2147483640;
	neg.s32 	%r130, %r77;
	add.s32 	%r129, %r13, %r20;
	add.s32 	%r128, %r14, %r18;
$L__BB4_5:
	.pragma "nounroll";
	mul.wide.s32 	%rd33, %r128, 4;
	add.s64 	%rd4, %rd3, %rd33;
	ld.global.f32 	%f1, [%rd4];
	mul.wide.s32 	%rd34, %r129, 4;
	add.s64 	%rd5, %rd2, %rd34;
	ld.global.f32 	%f2, [%rd5];
	setp.eq.f32 	%p8, %f1, %f2;
	@%p8 bra 	$L__BB4_7;
	ld.global.u32 	%r78, [%rd1];
	add.s32 	%r79, %r78, 1;
	st.global.u32 	[%rd1], %r79;
$L__BB4_7:
	mul.wide.s32 	%rd6, %r45, 4;
	add.s64 	%rd7, %rd4, %rd6;
	ld.global.f32 	%f3, [%rd7];
	mul.wide.s32 	%rd8, %r51, 4;
	add.s64 	%rd9, %rd5, %rd8;
	ld.global.f32 	%f4, [%rd9];
	setp.eq.f32 	%p9, %f3, %f4;
	@%p9 bra 	$L__BB4_9;
	ld.global.u32 	%r80, [%rd1];
	add.s32 	%r81, %r80, 1;
	st.global.u32 	[%rd1], %r81;
$L__BB4_9:
	add.s64 	%rd10, %rd7, %rd6;
	ld.global.f32 	%f5, [%rd10];
	add.s64 	%rd11, %rd9, %rd8;
	ld.global.f32 	%f6, [%rd11];
	setp.eq.f32 	%p10, %f5, %f6;
	@%p10 bra 	$L__BB4_11;
	ld.global.u32 	%r82, [%rd1];
	add.s32 	%r83, %r82, 1;
	st.global.u32 	[%rd1], %r83;
$L__BB4_11:
	add.s64 	%rd12, %rd10, %rd6;
	ld.global.f32 	%f7, [%rd12];
	add.s64 	%rd13, %rd11, %rd8;
	ld.global.f32 	%f8, [%rd13];
	setp.eq.f32 	%p11, %f7, %f8;
	@%p11 bra 	$L__BB4_13;
	ld.global.u32 	%r84, [%rd1];
	add.s32 	%r85, %r84, 1;
	st.global.u32 	[%rd1], %r85;
$L__BB4_13:
	add.s64 	%rd14, %rd12, %rd6;
	ld.global.f32 	%f9, [%rd14];
	add.s64 	%rd15, %rd13, %rd8;
	ld.global.f32 	%f10, [%rd15];
	setp.eq.f32 	%p12, %f9, %f10;
	@%p12 bra 	$L__BB4_15;
	ld.global.u32 	%r86, [%rd1];
	add.s32 	%r87, %r86, 1;
	st.global.u32 	[%rd1], %r87;
$L__BB4_15:
	add.s64 	%rd16, %rd14, %rd6;
	ld.global.f32 	%f11, [%rd16];
	add.s64 	%rd17, %rd15, %rd8;
	ld.global.f32 	%f12, [%rd17];
	setp.eq.f32 	%p13, %f11, %f12;
	@%p13 bra 	$L__BB4_17;
	ld.global.u32 	%r88, [%rd1];
	add.s32 	%r89, %r88, 1;
	st.global.u32 	[%rd1], %r89;
$L__BB4_17:
	add.s64 	%rd18, %rd16, %rd6;
	ld.global.f32 	%f13, [%rd18];
	add.s64 	%rd19, %rd17, %rd8;
	ld.global.f32 	%f14, [%rd19];
	setp.eq.f32 	%p14, %f13, %f14;
	@%p14 bra 	$L__BB4_19;
	ld.global.u32 	%r90, [%rd1];
	add.s32 	%r91, %r90, 1;
	st.global.u32 	[%rd1], %r91;
$L__BB4_19:
	add.s64 	%rd35, %rd18, %rd6;
	ld.global.f32 	%f15, [%rd35];
	add.s64 	%rd36, %rd19, %rd8;
	ld.global.f32 	%f16, [%rd36];
	setp.eq.f32 	%p15, %f15, %f16;
	@%p15 bra 	$L__BB4_21;
	ld.global.u32 	%r92, [%rd1];
	add.s32 	%r93, %r92, 1;
	st.global.u32 	[%rd1], %r93;
$L__BB4_21:
	and.b32  	%r132, %r39, 2147483640;
	add.s32 	%r130, %r130, 8;
	shl.b32 	%r94, %r51, 3;
	add.s32 	%r129, %r129, %r94;
	shl.b32 	%r95, %r45, 3;
	add.s32 	%r128, %r128, %r95;
	setp.ne.s32 	%p16, %r130, 0;
	@%p16 bra 	$L__BB4_5;
$L__BB4_22:
	setp.eq.s32 	%p17, %r12, 0;
	@%p17 bra 	$L__BB4_43;
	add.s32 	%r96, %r12, -1;
	setp.lt.u32 	%p18, %r96, 3;
	@%p18 bra 	$L__BB4_33;
	mad.lo.s32 	%r97, %r132, %r45, %r19;
	mul.wide.s32 	%rd37, %r97, 4;
	add.s64 	%rd20, %rd3, %rd37;
	ld.global.f32 	%f17, [%rd20];
	mad.lo.s32 	%r98, %r132, %r51, %r21;
	mul.wide.s32 	%rd38, %r98, 4;
	add.s64 	%rd21, %rd2, %rd38;
	ld.global.f32 	%f18, [%rd21];
	setp.eq.f32 	%p19, %f17, %f18;
	@%p19 bra 	$L__BB4_26;
	ld.global.u32 	%r99, [%rd1];
	add.s32 	%r100, %r99, 1;
	st.global.u32 	[%rd1], %r100;
$L__BB4_26:
	add.s64 	%rd23, %rd20, %rd43;
	ld.global.f32 	%f19, [%rd23];
	add.s64 	%rd25, %rd21, %rd45;
	ld.global.f32 	%f20, [%rd25];
	setp.eq.f32 	%p20, %f19, %f20;
	@%p20 bra 	$L__BB4_28;
	ld.global.u32 	%r101, [%rd1];
	add.s32 	%r102, %r101, 1;
	st.global.u32 	[%rd1], %r102;
$L__BB4_28:
	add.s64 	%rd26, %rd23, %rd43;
	ld.global.f32 	%f21, [%rd26];
	add.s64 	%rd27, %rd25, %rd45;
	ld.global.f32 	%f22, [%rd27];
	setp.eq.f32 	%p21, %f21, %f22;
	@%p21 bra 	$L__BB4_30;
	ld.global.u32 	%r103, [%rd1];
	add.s32 	%r104, %r103, 1;
	st.global.u32 	[%rd1], %r104;
$L__BB4_30:
	add.s64 	%rd39, %rd26, %rd43;
	ld.global.f32 	%f23, [%rd39];
	add.s64 	%rd40, %rd27, %rd45;
	ld.global.f32 	%f24, [%rd40];
	setp.eq.f32 	%p22, %f23, %f24;
	@%p22 bra 	$L__BB4_32;
	ld.global.u32 	%r105, [%rd1];
	add.s32 	%r106, %r105, 1;
	st.global.u32 	[%rd1], %r106;
$L__BB4_32:
	add.s32 	%r132, %r132, 4;
$L__BB4_33:
	and.b32  	%r107, %r39, 3;
	setp.eq.s32 	%p23, %r107, 0;
	@%p23 bra 	$L__BB4_43;
	setp.eq.s32 	%p24, %r107, 1;
	@%p24 bra 	$L__BB4_40;
	mad.lo.s32 	%r108, %r132, %r45, %r19;
	mul.wide.s32 	%rd41, %r108, 4;
	add.s64 	%rd28, %rd3, %rd41;
	ld.global.f32 	%f25, [%rd28];
	mad.lo.s32 	%r109, %r132, %r51, %r21;
	mul.wide.s32 	%rd42, %r109, 4;
	add.s64 	%rd29, %rd2, %rd42;
	ld.global.f32 	%f26, [%rd29];
	setp.eq.f32 	%p25, %f25, %f26;
	@%p25 bra 	$L__BB4_37;
	ld.global.u32 	%r110, [%rd1];
	add.s32 	%r111, %r110, 1;
	st.global.u32 	[%rd1], %r111;
$L__BB4_37:
	add.s64 	%rd44, %rd28, %rd43;
	ld.global.f32 	%f27, [%rd44];
	add.s64 	%rd46, %rd29, %rd45;
	ld.global.f32 	%f28, [%rd46];
	setp.eq.f32 	%p26, %f27, %f28;
	@%p26 bra 	$L__BB4_39;
	ld.global.u32 	%r112, [%rd1];
	add.s32 	%r113, %r112, 1;
	st.global.u32 	[%rd1], %r113;
$L__BB4_39:
	add.s32 	%r132, %r132, 2;
$L__BB4_40:
	and.b32  	%r114, %r39, 1;
	setp.eq.b32 	%p27, %r114, 1;
	not.pred 	%p28, %p27;
	@%p28 bra 	$L__BB4_43;
	mad.lo.s32 	%r115, %r132, %r45, %r19;
	mul.wide.s32 	%rd47, %r115, 4;
	add.s64 	%rd48, %rd3, %rd47;
	ld.global.f32 	%f29, [%rd48];
	mad.lo.s32 	%r116, %r132, %r51, %r21;
	mul.wide.s32 	%rd49, %r116, 4;
	add.s64 	%rd50, %rd2, %rd49;
	ld.global.f32 	%f30, [%rd50];
	setp.eq.f32 	%p29, %f29, %f30;
	@%p29 bra 	$L__BB4_43;
	ld.global.u32 	%r117, [%rd1];
	add.s32 	%r118, %r117, 1;
	st.global.u32 	[%rd1], %r118;
$L__BB4_43:
	add.s32 	%r127, %r127, 1;
	setp.ne.s32 	%p30, %r127, %r38;
	@%p30 bra 	$L__BB4_3;
$L__BB4_44:
	ret;

}
	// .globl	tensor_5d_set
.visible .entry tensor_5d_set(
	.param .u32 tensor_5d_set_param_0,
	.param .u32 tensor_5d_set_param_1,
	.param .u32 tensor_5d_set_param_2,
	.param .u32 tensor_5d_set_param_3,
	.param .u32 tensor_5d_set_param_4,
	.param .f32 tensor_5d_set_param_5,
	.param .u64 .ptr .align 1 tensor_5d_set_param_6,
	.param .u32 tensor_5d_set_param_7,
	.param .u32 tensor_5d_set_param_8,
	.param .u32 tensor_5d_set_param_9,
	.param .u32 tensor_5d_set_param_10,
	.param .u32 tensor_5d_set_param_11,
	.param .u32 tensor_5d_set_param_12
)
{
	.reg .pred 	%p<15>;
	.reg .b32 	%r<70>;
	.reg .b32 	%f<2>;
	.reg .b64 	%rd<25>;

	ld.param.u32 	%r39, [tensor_5d_set_param_0];
	ld.param.u32 	%r40, [tensor_5d_set_param_1];
	ld.param.u32 	%r42, [tensor_5d_set_param_2];
	ld.param.u32 	%r31, [tensor_5d_set_param_3];
	ld.param.u32 	%r32, [tensor_5d_set_param_4];
	ld.param.f32 	%f1, [tensor_5d_set_param_5];
	ld.param.u64 	%rd2, [tensor_5d_set_param_6];
	ld.param.u32 	%r33, [tensor_5d_set_param_7];
	ld.param.u32 	%r34, [tensor_5d_set_param_8];
	ld.param.u32 	%r35, [tensor_5d_set_param_9];
	ld.param.u32 	%r36, [tensor_5d_set_param_10];
	ld.param.u32 	%r37, [tensor_5d_set_param_11];
	ld.param.u32 	%r38, [tensor_5d_set_param_12];
	cvta.to.global.u64 	%rd1, %rd2;
	mov.u32 	%r44, %ctaid.x;
	mov.u32 	%r45, %ntid.x;
	mov.u32 	%r46, %tid.x;
	mad.lo.s32 	%r1, %r44, %r45, %r46;
	mov.u32 	%r47, %ctaid.y;
	mov.u32 	%r48, %ntid.y;
	mov.u32 	%r49, %tid.y;
	mad.lo.s32 	%r50, %r47, %r48, %r49;
	mov.u32 	%r51, %ctaid.z;
	mov.u32 	%r52, %ntid.z;
	mov.u32 	%r53, %tid.z;
	mad.lo.s32 	%r54, %r51, %r52, %r53;
	setp.ge.s32 	%p1, %r1, %r39;
	setp.ge.s32 	%p2, %r50, %r40;
	or.pred  	%p3, %p1, %p2;
	setp.ge.s32 	%p4, %r54, %r42;
	or.pred  	%p5, %p3, %p4;
	@%p5 bra 	$L__BB5_15;
	mul.lo.s32 	%r4, %r34, %r1;
	add.s32 	%r55, %r4, %r33;
	mul.lo.s32 	%r5, %r35, %r50;
	add.s32 	%r6, %r55, %r5;
	mul.lo.s32 	%r7, %r36, %r54;
	min.s32 	%r56, %r31, %r32;
	setp.lt.s32 	%p6, %r56, 1;
	@%p6 bra 	$L__BB5_15;
	and.b32  	%r8, %r32, 7;
	add.s32 	%r9, %r8, -1;
	and.b32  	%r10, %r32, 3;
	and.b32  	%r11, %r32, 2147483640;
	and.b32  	%r12, %r32, 1;
	neg.s32 	%r13, %r11;
	add.s32 	%r58, %r33, %r7;
	add.s32 	%r59, %r58, %r5;
	add.s32 	%r14, %r59, %r4;
	shl.b32 	%r15, %r38, 3;
	add.s32 	%r16, %r6, %r7;
	mov.b32 	%r64, 0;
	mul.wide.s32 	%rd21, %r38, 4;
$L__BB5_3:
	setp.lt.u32 	%p7, %r32, 8;
	mul.lo.s32 	%r18, %r64, %r37;
	add.s32 	%r19, %r16, %r18;
	mov.b32 	%r68, 0;
	@%p7 bra 	$L__BB5_6;
	add.s32 	%r65, %r14, %r18;
	mov.u32 	%r66, %r13;
$L__BB5_5:
	.pragma "nounroll";
	mul.wide.s32 	%rd3, %r65, 4;
	add.s64 	%rd4, %rd1, %rd3;
	st.global.f32 	[%rd4], %f1;
	add.s64 	%rd6, %rd4, %rd21;
	st.global.f32 	[%rd6], %f1;
	add.s64 	%rd7, %rd6, %rd21;
	st.global.f32 	[%rd7], %f1;
	add.s64 	%rd8, %rd7, %rd21;
	st.global.f32 	[%rd8], %f1;
	add.s64 	%rd9, %rd8, %rd21;
	st.global.f32 	[%rd9], %f1;
	add.s64 	%rd10, %rd9, %rd21;
	st.global.f32 	[%rd10], %f1;
	add.s64 	%rd11, %rd10, %rd21;
	st.global.f32 	[%rd11], %f1;
	add.s64 	%rd12, %rd11, %rd21;
	st.global.f32 	[%rd12], %f1;
	add.s32 	%r66, %r66, 8;
	add.s32 	%r65, %r65, %r15;
	setp.ne.s32 	%p8, %r66, 0;
	mov.u32 	%r68, %r11;
	@%p8 bra 	$L__BB5_5;
$L__BB5_6:
	setp.eq.s32 	%p9, %r8, 0;
	@%p9 bra 	$L__BB5_14;
	setp.lt.u32 	%p10, %r9, 3;
	@%p10 bra 	$L__BB5_9;
	mad.lo.s32 	%r61, %r68, %r38, %r19;
	mul.wide.s32 	%rd13, %r61, 4;
	add.s64 	%rd14, %rd1, %rd13;
	st.global.f32 	[%rd14], %f1;
	add.s64 	%rd16, %rd14, %rd21;
	st.global.f32 	[%rd16], %f1;
	add.s64 	%rd17, %rd16, %rd21;
	st.global.f32 	[%rd17], %f1;
	add.s64 	%rd18, %rd17, %rd21;
	st.global.f32 	[%rd18], %f1;
	add.s32 	%r68, %r68, 4;
$L__BB5_9:
	setp.eq.s32 	%p11, %r10, 0;
	@%p11 bra 	$L__BB5_14;
	setp.eq.s32 	%p12, %r10, 1;
	@%p12 bra 	$L__BB5_12;
	mad.lo.s32 	%r62, %r68, %r38, %r19;
	mul.wide.s32 	%rd19, %r62, 4;
	add.s64 	%rd20, %rd1, %rd19;
	st.global.f32 	[%rd20], %f1;
	add.s64 	%rd22, %rd20, %rd21;
	st.global.f32 	[%rd22], %f1;
	add.s32 	%r68, %r68, 2;
$L__BB5_12:
	setp.eq.s32 	%p13, %r12, 0;
	@%p13 bra 	$L__BB5_14;
	mad.lo.s32 	%r63, %r68, %r38, %r19;
	mul.wide.s32 	%rd23, %r63, 4;
	add.s64 	%rd24, %rd1, %rd23;
	st.global.f32 	[%rd24], %f1;
$L__BB5_14:
	add.s32 	%r64, %r64, 1;
	setp.ne.s32 	%p14, %r64, %r31;
	@%p14 bra 	$L__BB5_3;
$L__BB5_15:
	ret;

}


// ===== COMPILED SASS (sm_100) =====

	.target	sm_100

	.elftype	@"ET_EXEC"


//--------------------- .note.nv.tkinfo           --------------------------
	.section	.note.nv.tkinfo,"",@"SHT_NOTE"
	.sectionflags	@"SHF_NOTE_NV_TKINFO"
	.tkinfo
        /*0018*/ 	.word	0x00000002
        /*0030*/ 	.string	""
        /*0030*/ 	.string	"ptxas"
        /*0030*/ 	.string	"Cuda compilation tools, release 13.0, V13.0.88"
        /*0030*/ 	.string	"Build cuda_13.0.r13.0/compiler.36424714_0"
        /*0030*/ 	.string	"-arch sm_100 -m 64 "



//--------------------- .note.nv.cuinfo           --------------------------
	.section	.note.nv.cuinfo,"",@"SHT_NOTE"
	.sectionflags	@"SHF_NOTE_NV_CUINFO"
        /*0018*/ 	.short	0x0002
        /*001a*/ 	.short	0x0064
        /*001c*/ 	.short	0x0082
	.zero		2


//--------------------- .nv.info                  --------------------------
	.section	.nv.info,"",@"SHT_CUDA_INFO"
	.align	4


	//----- nvinfo : EIATTR_REGCOUNT
	.align		4
        /*0000*/ 	.byte	0x04, 0x2f
        /*0002*/ 	.short	(.L_1 - .L_0)
	.align		4
.L_0:
        /*0004*/ 	.word	index@(tensor_1d_equals)
        /*0008*/ 	.word	0x0000000c


	//----- nvinfo : EIATTR_FRAME_SIZE
	.align		4
.L_1:
        /*000c*/ 	.byte	0x04, 0x11
        /*000e*/ 	.short	(.L_3 - .L_2)
	.align		4
.L_2:
        /*0010*/ 	.word	index@(tensor_1d_equals)
        /*0014*/ 	.word	0x00000000


	//----- nvinfo : EIATTR_REGCOUNT
	.align		4
.L_3:
        /*0018*/ 	.byte	0x04, 0x2f
        /*001a*/ 	.short	(.L_5 - .L_4)
	.align		4
.L_4:
        /*001c*/ 	.word	index@(tensor_2d_equals)
        /*0020*/ 	.word	0x0000000e


	//----- nvinfo : EIATTR_FRAME_SIZE
	.align		4
.L_5:
        /*0024*/ 	.byte	0x04, 0x11
        /*0026*/ 	.short	(.L_7 - .L_6)
	.align		4
.L_6:
        /*0028*/ 	.word	index@(tensor_2d_equals)
        /*002c*/ 	.word	0x00000000


	//----- nvinfo : EIATTR_REGCOUNT
	.align		4
.L_7:
        /*0030*/ 	.byte	0x04, 0x2f
        /*0032*/ 	.short	(.L_9 - .L_8)
	.align		4
.L_8:
        /*0034*/ 	.word	index@(tensor_3d_equals)
        /*0038*/ 	.word	0x00000010


	//----- nvinfo : EIATTR_FRAME_SIZE
	.align		4
.L_9:
        /*003c*/ 	.byte	0x04, 0x11
        /*003e*/ 	.short	(.L_11 - .L_10)
	.align		4
.L_10:
        /*0040*/ 	.word	index@(tensor_3d_equals)
        /*0044*/ 	.word	0x00000000


	//----- nvinfo : EIATTR_REGCOUNT
	.align		4
.L_11:
        /*0048*/ 	.byte	0x04, 0x2f
        /*004a*/ 	.short	(.L_13 - .L_12)
	.align		4
.L_12:
        /*004c*/ 	.word	index@(tensor_4d_equals)
        /*0050*/ 	.word	0x0000001c


	//----- nvinfo : EIATTR_FRAME_SIZE
	.align		4
.L_13:
        /*0054*/ 	.byte	0x04, 0x11
        /*0056*/ 	.short	(.L_15 - .L_14)
	.align		4
.L_14:
        /*0058*/ 	.word	index@(tensor_4d_equals)
        /*005c*/ 	.word	0x00000000


	//----- nvinfo : EIATTR_REGCOUNT
	.align		4
.L_15:
        /*0060*/ 	.byte	0x04, 0x2f
        /*0062*/ 	.short	(.L_17 - .L_16)
	.align		4
.L_16:
        /*0064*/ 	.word	index@(tensor_5d_equals)
        /*0068*/ 	.word	0x0000001e


	//----- nvinfo : EIATTR_FRAME_SIZE
	.align		4
.L_17:
        /*006c*/ 	.byte	0x04, 0x11
        /*006e*/ 	.short	(.L_19 - .L_18)
	.align		4
.L_18:
        /*0070*/ 	.word	index@(tensor_5d_equals)
        /*0074*/ 	.word	0x00000000


	//----- nvinfo : EIATTR_REGCOUNT
	.align		4
.L_19:
        /*0078*/ 	.byte	0x04, 0x2f
        /*007a*/ 	.short	(.L_21 - .L_20)
	.align		4
.L_20:
        /*007c*/ 	.word	index@(tensor_5d_set)
        /*0080*/ 	.word	0x0000001f


	//----- nvinfo : EIATTR_FRAME_SIZE
	.align		4
.L_21:
        /*0084*/ 	.byte	0x04, 0x11
        /*0086*/ 	.short	(.L_23 - .L_22)
	.align		4
.L_22:
        /*0088*/ 	.word	index@(tensor_5d_set)
        /*008c*/ 	.word	0x00000000


	//----- nvinfo : EIATTR_MIN_STACK_SIZE
	.align		4
.L_23:
        /*0090*/ 	.byte	0x04, 0x12
        /*0092*/ 	.short	(.L_25 - .L_24)
	.align		4
.L_24:
        /*0094*/ 	.word	index@(tensor_5d_set)
        /*0098*/ 	.word	0x00000000


	//----- nvinfo : EIATTR_MIN_STACK_SIZE
	.align		4
.L_25:
        /*009c*/ 	.byte	0x04, 0x12
        /*009e*/ 	.short	(.L_27 - .L_26)
	.align		4
.L_26:
        /*00a0*/ 	.word	index@(tensor_5d_equals)
        /*00a4*/ 	.word	0x00000000


	//----- nvinfo : EIATTR_MIN_STACK_SIZE
	.align		4
.L_27:
        /*00a8*/ 	.byte	0x04, 0x12
        /*00aa*/ 	.short	(.L_29 - .L_28)
	.align		4
.L_28:
        /*00ac*/ 	.word	index@(tensor_4d_equals)
        /*00b0*/ 	.word	0x00000000


	//----- nvinfo : EIATTR_MIN_STACK_SIZE
	.align		4
.L_29:
        /*00b4*/ 	.byte	0x04, 0x12
        /*00b6*/ 	.short	(.L_31 - .L_30)
	.align		4
.L_30:
        /*00b8*/ 	.word	index@(tensor_3d_equals)
        /*00bc*/ 	.word	0x00000000


	//----- nvinfo : EIATTR_MIN_STACK_SIZE
	.align		4
.L_31:
        /*00c0*/ 	.byte	0x04, 0x12
        /*00c2*/ 	.short	(.L_33 - .L_32)
	.align		4
.L_32:
        /*00c4*/ 	.word	index@(tensor_2d_equals)
        /*00c8*/ 	.word	0x00000000


	//----- nvinfo : EIATTR_MIN_STACK_SIZE
	.align		4
.L_33:
        /*00cc*/ 	.byte	0x04, 0x12
        /*00ce*/ 	.short	(.L_35 - .L_34)
	.align		4
.L_34:
        /*00d0*/ 	.word	index@(tensor_1d_equals)
        /*00d4*/ 	.word	0x00000000
.L_35:


//--------------------- .nv.compat                --------------------------
	.section	.nv.compat,"",@"SHT_CUDA_COMPAT_INFO"
	.align	4
        /*0000*/ 	.byte	0x02, 0x09, 0x00, 0x00, 0x02, 0x02, 0x01, 0x00, 0x02, 0x05, 0x05, 0x00, 0x03, 0x07, 0x01, 0x01
        /*0010*/ 	.byte	0x02, 0x03, 0x00, 0x00, 0x02, 0x06, 0x01, 0x00, 0x04, 0x0b, 0x08, 0x00, 0x09, 0x00, 0x00, 0x00
        /*0020*/ 	.byte	0x00, 0x00, 0x00, 0x00


//--------------------- .nv.info.tensor_5d_set    --------------------------
	.section	.nv.info.tensor_5d_set,"",@"SHT_CUDA_INFO"
	.sectionflags	@""
	.align	4


	//----- nvinfo : EIATTR_CUDA_API_VERSION
	.align		4
        /*0000*/ 	.byte	0x04, 0x37
        /*0002*/ 	.short	(.L_37 - .L_36)
.L_36:
        /*0004*/ 	.word	0x00000082


	//----- nvinfo : EIATTR_KPARAM_INFO
	.align		4
.L_37:
        /*0008*/ 	.byte	0x04, 0x17
        /*000a*/ 	.short	(.L_39 - .L_38)
.L_38:
        /*000c*/ 	.word	0x00000000
        /*0010*/ 	.short	0x000c
        /*0012*/ 	.short	0x0034
        /*0014*/ 	.byte	0x00, 0xf0, 0x11, 0x00


	//----- nvinfo : EIATTR_KPARAM_INFO
	.align		4
.L_39:
        /*0018*/ 	.byte	0x04, 0x17
        /*001a*/ 	.short	(.L_41 - .L_40)
.L_40:
        /*001c*/ 	.word	0x00000000
        /*0020*/ 	.short	0x000b
        /*0022*/ 	.short	0x0030
        /*0024*/ 	.byte	0x00, 0xf0, 0x11, 0x00


	//----- nvinfo : EIATTR_KPARAM_INFO
	.align		4
.L_41:
        /*0028*/ 	.byte	0x04, 0x17
        /*002a*/ 	.short	(.L_43 - .L_42)
.L_42:
        /*002c*/ 	.word	0x00000000
        /*0030*/ 	.short	0x000a
        /*0032*/ 	.short	0x002c
        /*0034*/ 	.byte	0x00, 0xf0, 0x11, 0x00


	//----- nvinfo : EIATTR_KPARAM_INFO
	.align		4
.L_43:
        /*0038*/ 	.byte	0x04, 0x17
        /*003a*/ 	.short	(.L_45 - .L_44)
.L_44:
        /*003c*/ 	.word	0x00000000
        /*0040*/ 	.short	0x0009
        /*0042*/ 	.short	0x0028
        /*0044*/ 	.byte	0x00, 0xf0, 0x11, 0x00


	//----- nvinfo : EIATTR_KPARAM_INFO
	.align		4
.L_45:
        /*0048*/ 	.byte	0x04, 0x17
        /*004a*/ 	.short	(.L_47 - .L_46)
.L_46:
        /*004c*/ 	.word	0x00000000
        /*0050*/ 	.short	0x0008
        /*0052*/ 	.short	0x0024
        /*0054*/ 	.byte	0x00, 0xf0, 0x11, 0x00


	//----- nvinfo : EIATTR_KPARAM_INFO
	.align		4
.L_47:
        /*0058*/ 	.byte	0x04, 0x17
        /*005a*/ 	.short	(.L_49 - .L_48)
.L_48:
        /*005c*/ 	.word	0x00000000
        /*0060*/ 	.short	0x0007
        /*0062*/ 	.short	0x0020
        /*0064*/ 	.byte	0x00, 0xf0, 0x11, 0x00


	//----- nvinfo : EIATTR_KPARAM_INFO
	.align		4
.L_49:
        /*0068*/ 	.byte	0x04, 0x17
        /*006a*/ 	.short	(.L_51 - .L_50)
.L_50:
        /*006c*/ 	.word	0x00000000
        /*0070*/ 	.short	0x0006
        /*0072*/ 	.short	0x0018
        /*0074*/ 	.byte	0x00, 0xf5, 0x21, 0x00


	//----- nvinfo : EIATTR_KPARAM_INFO
	.align		4
.L_51:
        /*0078*/ 	.byte	0x04, 0x17
        /*007a*/ 	.short	(.L_53 - .L_52)
.L_52:
        /*007c*/ 	.word	0x00000000
        /*0080*/ 	.short	0x0005
        /*0082*/ 	.short	0x0014
        /*0084*/ 	.byte	0x00, 0xf0, 0x11, 0x00


	//----- nvinfo : EIATTR_KPARAM_INFO
	.align		4
.L_53:
        /*0088*/ 	.byte	0x04, 0x17
        /*008a*/ 	.short	(.L_55 - .L_54)
.L_54:
        /*008c*/ 	.word	0x00000000
        /*0090*/ 	.short	0x0004
        /*0092*/ 	.short	0x0010
        /*0094*/ 	.byte	0x00, 0xf0, 0x11, 0x00


	//----- nvinfo : EIATTR_KPARAM_INFO
	.align		4
.L_55:
        /*0098*/ 	.byte	0x04, 0x17
        /*009a*/ 	.short	(.L_57 - .L_56)
.L_56:
        /*009c*/ 	.word	0x00000000
        /*00a0*/ 	.short	0x0003
        /*00a2*/ 	.short	0x000c
        /*00a4*/ 	.byte	0x00, 0xf0, 0x11, 0x00


	//----- nvinfo : EIATTR_KPARAM_INFO
	.align		4
.L_57:
        /*00a8*/ 	.byte	0x04, 0x17
        /*00aa*/ 	.short	(.L_59 - .L_58)
.L_58:
        /*00ac*/ 	.word	0x00000000
        /*00b0*/ 	.short	0x0002
        /*00b2*/ 	.short	0x0008
        /*00b4*/ 	.byte	0x00, 0xf0, 0x11, 0x00


	//----- nvinfo : EIATTR_KPARAM_INFO
	.align		4
.L_59:
        /*00b8*/ 	.byte	0x04, 0x17
        /*00ba*/ 	.short	(.L_61 - .L_60)
.L_60:
        /*00bc*/ 	.word	0x00000000
        /*00c0*/ 	.short	0x0001
        /*00c2*/ 	.short	0x0004
        /*00c4*/ 	.byte	0x00, 0xf0, 0x11, 0x00


	//----- nvinfo : EIATTR_KPARAM_INFO
	.align		4
.L_61:
        /*00c8*/ 	.byte	0x04, 0x17
        /*00ca*/ 	.short	(.L_63 - .L_62)
.L_62:
        /*00cc*/ 	.word	0x00000000
        /*00d0*/ 	.short	0x0000
        /*00d2*/ 	.short	0x0000
        /*00d4*/ 	.byte	0x00, 0xf0, 0x11, 0x00


	//----- nvinfo : EIATTR_SPARSE_MMA_MASK
	.align		4
.L_63:
        /*00d8*/ 	.byte	0x03, 0x50
        /*00da*/ 	.short	0x0000


	//----- nvinfo : EIATTR_MAXREG_COUNT
	.align		4
        /*00dc*/ 	.byte	0x03, 0x1b
        /*00de*/ 	.short	0x00ff


	//----- nvinfo : EIATTR_MERCURY_ISA_VERSION
	.align		4
        /*00e0*/ 	.byte	0x03, 0x5f
        /*00e2*/ 	.short	0x0101


	//----- nvinfo : EIATTR_VRC_CTA_INIT_COUNT
	.align		4
        /*00e4*/ 	.byte	0x02, 0x4a
	.zero		1
	.zero		1


	//----- nvinfo : EIATTR_EXIT_INSTR_OFFSETS
	.align		4
        /*00e8*/ 	.byte	0x04, 0x1c
        /*00ea*/ 	.short	(.L_65 - .L_64)


	//   ....[0]....
.L_64:
        /*00ec*/ 	.word	0x00000120


	//   ....[1]....
        /*00f0*/ 	.word	0x00000170


	//   ....[2]....
        /*00f4*/ 	.word	0x00000720


	//----- nvinfo : EIATTR_CBANK_PARAM_SIZE
	.align		4
.L_65:
        /*00f8*/ 	.byte	0x03, 0x19
        /*00fa*/ 	.short	0x0038


	//----- nvinfo : EIATTR_PARAM_CBANK
	.align		4
        /*00fc*/ 	.byte	0x04, 0x0a
        /*00fe*/ 	.short	(.L_67 - .L_66)
	.align		4
.L_66:
        /*0100*/ 	.word	index@(.nv.constant0.tensor_5d_set)
        /*0104*/ 	.short	0x0380
        /*0106*/ 	.short	0x0038


	//----- nvinfo : EIATTR_SW_WAR
	.align		4
.L_67:
        /*0108*/ 	.byte	0x04, 0x36
        /*010a*/ 	.short	(.L_69 - .L_68)
.L_68:
        /*010c*/ 	.word	0x00000008
.L_69:


//--------------------- .nv.info.tensor_5d_equals --------------------------
	.section	.nv.info.tensor_5d_equals,"",@"SHT_CUDA_INFO"
	.sectionflags	@""
	.align	4


	//----- nvinfo : EIATTR_CUDA_API_VERSION
	.align		4
        /*0000*/ 	.byte	0x04, 0x37
        /*0002*/ 	.short	(.L_71 - .L_70)
.L_70:
        /*0004*/ 	.word	0x00000082


	//----- nvinfo : EIATTR_KPARAM_INFO
	.align		4
.L_71:
        /*0008*/ 	.byte	0x04, 0x17
        /*000a*/ 	.short	(.L_73 - .L_72)
.L_72:
        /*000c*/ 	.word	0x00000000
        /*0010*/ 	.short	0x0013
        /*0012*/ 	.short	0x0058
        /*0014*/ 	.byte	0x00, 0xf5, 0x21, 0x00


	//----- nvinfo : EIATTR_KPARAM_INFO
	.align		4
.L_73:
        /*0018*/ 	.byte	0x04, 0x17
        /*001a*/ 	.short	(.L_75 - .L_74)
.L_74:
        /*001c*/ 	.word	0x00000000
        /*0020*/ 	.short	0x0012
        /*0022*/ 	.short	0x0054
        /*0024*/ 	.byte	0x00, 0xf0, 0x11, 0x00


	//----- nvinfo : EIATTR_KPARAM_INFO
	.align		4
.L_75:
        /*0028*/ 	.byte	0x04, 0x17
        /*002a*/ 	.short	(.L_77 - .L_76)
.L_76:
        /*002c*/ 	.word	0x00000000
        /*0030*/ 	.short	0x0011
        /*0032*/ 	.short	0x0050
        /*0034*/ 	.byte	0x00, 0xf0, 0x11, 0x00


	//----- nvinfo : EIATTR_KPARAM_INFO
	.align		4
.L_77:
        /*0038*/ 	.byte	0x04, 0x17
        /*003a*/ 	.short	(.L_79 - .L_78)
.L_78:
        /*003c*/ 	.word	0x00000000
        /*0040*/ 	.short	0x0010
        /*0042*/ 	.short	0x004c
        /*0044*/ 	.byte	0x00, 0xf0, 0x11, 0x00


	//----- nvinfo : EIATTR_KPARAM_INFO
	.align		4
.L_79:
        /*0048*/ 	.byte	0x04, 0x17
        /*004a*/ 	.short	(.L_81 - .L_80)
.L_80:
        /*004c*/ 	.word	0x00000000
        /*0050*/ 	.short	0x000f
        /*0052*/ 	.short	0x0048
        /*0054*/ 	.byte	0x00, 0xf0, 0x11, 0x00


	//----- nvinfo : EIATTR_KPARAM_INFO
	.align		4
.L_81:
        /*0058*/ 	.byte	0x04, 0x17
        /*005a*/ 	.short	(.L_83 - .L_82)
.L_82:
        /*005c*/ 	.word	0x00000000
        /*0060*/ 	.short	0x000e
        /*0062*/ 	.short	0x0044
        /*0064*/ 	.byte	0x00, 0xf0, 0x11, 0x00


	//----- nvinfo : EIATTR_KPARAM_INFO
	.align		4
.L_83:
        /*0068*/ 	.byte	0x04, 0x17
        /*006a*/ 	.short	(.L_85 - .L_84)
.L_84:
        /*006c*/ 	.word	0x00000000
        /*0070*/ 	.short	0x000d
        /*0072*/ 	.short	0x0040
        /*0074*/ 	.byte	0x00, 0xf0, 0x11, 0x00


	//----- nvinfo : EIATTR_KPARAM_INFO
	.align		4
.L_85:
        /*0078*/ 	.byte	0x04, 0x17
        /*007a*/ 	.short	(.L_87 - .L_86)
.L_86:
        /*007c*/ 	.word	0x00000000
        /*0080*/ 	.short	0x000c
        /*0082*/ 	.short	0x0038
        /*0084*/ 	.byte	0x00, 0xf5, 0x21, 0x00


	//----- nvinfo : EIATTR_KPARAM_INFO
	.align		4
.L_87:
        /*0088*/ 	.byte	0x04, 0x17
        /*008a*/ 	.short	(.L_89 - .L_88)
.L_88:
        /*008c*/ 	.word	0x00000000
        /*0090*/ 	.short	0x000b
        /*0092*/ 	.short	0x0034
        /*0094*/ 	.byte	0x00, 0xf0, 0x11, 0x00


	//----- nvinfo : EIATTR_KPARAM_INFO
	.align		4
.L_89:
        /*0098*/ 	.byte	0x04, 0x17
        /*009a*/ 	.short	(.L_91 - .L_90)
.L_90:
        /*009c*/ 	.word	0x00000000
        /*00a0*/ 	.short	0x000a
        /*00a2*/ 	.short	0x0030
        /*00a4*/ 	.byte	0x00, 0xf0, 0x11, 0x00


	//----- nvinfo : EIATTR_KPARAM_INFO
	.align		4
.L_91:
        /*00a8*/ 	.byte	0x04, 0x17
        /*00aa*/ 	.short	(.L_93 - .L_92)
.L_92:
        /*00ac*/ 	.word	0x00000000
        /*00b0*/ 	.short	0x0009
        /*00b2*/ 	.short	0x002c
        /*00b4*/ 	.byte	0x00, 0xf0, 0x11, 0x00


	//----- nvinfo : EIATTR_KPARAM_INFO
	.align		4
.L_93:
        /*00b8*/ 	.byte	0x04, 0x17
        /*00ba*/ 	.short	(.L_95 - .L_94)
.L_94:
        /*00bc*/ 	.word	0x00000000
        /*00c0*/ 	.short	0x0008
        /*00c2*/ 	.short	0x0028
        /*00c4*/ 	.byte	0x00, 0xf0, 0x11, 0x00


	//----- nvinfo : EIATTR_KPARAM_INFO
	.align		4
.L_95:
        /*00c8*/ 	.byte	0x04, 0x17
        /*00ca*/ 	.short	(.L_97 - .L_96)
.L_96:
        /*00cc*/ 	.word	0x00000000
        /*00d0*/ 	.short	0x0007
        /*00d2*/ 	.short	0x0024
        /*00d4*/ 	.byte	0x00, 0xf0, 0x11, 0x00


	//----- nvinfo : EIATTR_KPARAM_INFO
	.align		4
.L_97:
        /*00d8*/ 	.byte	0x04, 0x17
        /*00da*/ 	.short	(.L_99 - .L_98)
.L_98:
        /*00dc*/ 	.word	0x00000000
        /*00e0*/ 	.short	0x0006
        /*00e2*/ 	.short	0x0020
        /*00e4*/ 	.byte	0x00, 0xf0, 0x11, 0x00


	//----- nvinfo : EIATTR_KPARAM_INFO
	.align		4
.L_99:
        /*00e8*/ 	.byte	0x04, 0x17
        /*00ea*/ 	.short	(.L_101 - .L_100)
.L_100:
        /*00ec*/ 	.word	0x00000000
        /*00f0*/ 	.short	0x0005
        /*00f2*/ 	.short	0x0018
        /*00f4*/ 	.byte	0x00, 0xf5, 0x21, 0x00


	//----- nvinfo : EIATTR_KPARAM_INFO
	.align		4
.L_101:
        /*00f8*/ 	.byte	0x04, 0x17
        /*00fa*/ 	.short	(.L_103 - .L_102)
.L_102:
        /*00fc*/ 	.word	0x00000000
        /*0100*/ 	.short	0x0004
        /*0102*/ 	.short	0x0010
        /*0104*/ 	.byte	0x00, 0xf0, 0x11, 0x00


	//----- nvinfo : EIATTR_KPARAM_INFO
	.align		4
.L_103:
        /*0108*/ 	.byte	0x04, 0x17
        /*010a*/ 	.short	(.L_105 - .L_104)
.L_104:
        /*010c*/ 	.word	0x00000000
        /*0110*/ 	.short	0x0003
        /*0112*/ 	.short	0x000c
        /*0114*/ 	.byte	0x00, 0xf0, 0x11, 0x00


	//----- nvinfo : EIATTR_KPARAM_INFO
	.align		4
.L_105:
        /*0118*/ 	.byte	0x04, 0x17
        /*011a*/ 	.short	(.L_107 - .L_106)
.L_106:
        /*011c*/ 	.word	0x00000000
        /*0120*/ 	.short	0x0002
        /*0122*/ 	.short	0x0008
        /*0124*/ 	.byte	0x00, 0xf0, 0x11, 0x00


	//----- nvinfo : EIATTR_KPARAM_INFO
	.align		4
.L_107:
        /*0128*/ 	.byte	0x04, 0x17
        /*012a*/ 	.short	(.L_109 - .L_108)
.L_108:
        /*012c*/ 	.word	0x00000000
        /*0130*/ 	.short	0x0001
        /*0132*/ 	.short	0x0004
        /*0134*/ 	.byte	0x00, 0xf0, 0x11, 0x00


	//----- nvinfo : EIATTR_KPARAM_INFO
	.align		4
.L_109:
        /*0138*/ 	.byte	0x04, 0x17
        /*013a*/ 	.short	(.L_111 - .L_110)
.L_110:
        /*013c*/ 	.word	0x00000000
        /*0140*/ 	.short	0x0000
        /*0142*/ 	.short	0x0000
        /*0144*/ 	.byte	0x00, 0xf0, 0x11, 0x00


	//----- nvinfo : EIATTR_SPARSE_MMA_MASK
	.align		4
.L_111:
        /*0148*/ 	.byte	0x03, 0x50
        /*014a*/ 	.short	0x0000


	//----- nvinfo : EIATTR_MAXREG_COUNT
	.align		4
        /*014c*/ 	.byte	0x03, 0x1b
        /*014e*/ 	.short	0x00ff


	//----- nvinfo : EIATTR_MERCURY_ISA_VERSION
	.align		4
        /*0150*/ 	.byte	0x03, 0x5f
        /*0152*/ 	.short	0x0101


	//----- nvinfo : EIATTR_VRC_CTA_INIT_COUNT
	.align		4
        /*0154*/ 	.byte	0x02, 0x4a
	.zero		1
	.zero		1


	//----- nvinfo : EIATTR_EXIT_INSTR_OFFSETS
	.align		4
        /*0158*/ 	.byte	0x04, 0x1c
        /*015a*/ 	.short	(.L_113 - .L_112)


	//   ....[0]....
.L_112:
        /*015c*/ 	.word	0x00000120


	//   ....[1]....
        /*0160*/ 	.word	0x00000170


	//   ....[2]....
        /*0164*/ 	.word	0x00000f80


	//----- nvinfo : EIATTR_CRS_STACK_SIZE
	.align		4
.L_113:
        /*0168*/ 	.byte	0x04, 0x1e
        /*016a*/ 	.short	(.L_115 - .L_114)
.L_114:
        /*016c*/ 	.word	0x00000000


	//----- nvinfo : EIATTR_CBANK_PARAM_SIZE
	.align		4
.L_115:
        /*0170*/ 	.byte	0x03, 0x19
        /*0172*/ 	.short	0x0060


	//----- nvinfo : EIATTR_PARAM_CBANK
	.align		4
        /*0174*/ 	.byte	0x04, 0x0a
        /*0176*/ 	.short	(.L_117 - .L_116)
	.align		4
.L_116:
        /*0178*/ 	.word	index@(.nv.constant0.tensor_5d_equals)
        /*017c*/ 	.short	0x0380
        /*017e*/ 	.short	0x0060


	//----- nvinfo : EIATTR_SW_WAR
	.align		4
.L_117:
        /*0180*/ 	.byte	0x04, 0x36
        /*0182*/ 	.short	(.L_119 - .L_118)
.L_118:
        /*0184*/ 	.word	0x00000008
.L_119:


//--------------------- .nv.info.tensor_4d_equals --------------------------
	.section	.nv.info.tensor_4d_equals,"",@"SHT_CUDA_INFO"
	.sectionflags	@""
	.align	4


	//----- nvinfo : EIATTR_CUDA_API_VERSION
	.align		4
        /*0000*/ 	.byte	0x04, 0x37
        /*0002*/ 	.short	(.L_121 - .L_120)
.L_120:
        /*0004*/ 	.word	0x00000082


	//----- nvinfo : EIATTR_KPARAM_INFO
	.align		4
.L_121:
        /*0008*/ 	.byte	0x04, 0x17
        /*000a*/ 	.short	(.L_123 - .L_122)
.L_122:
        /*000c*/ 	.word	0x00000000
        /*0010*/ 	.short	0x0010
        /*0012*/ 	.short	0x0050
        /*0014*/ 	.byte	0x00, 0xf5, 0x21, 0x00


	//----- nvinfo : EIATTR_KPARAM_INFO
	.align		4
.L_123:
        /*0018*/ 	.byte	0x04, 0x17
        /*001a*/ 	.short	(.L_125 - .L_124)
.L_124:
        /*001c*/ 	.word	0x00000000
        /*0020*/ 	.short	0x000f
        /*0022*/ 	.short	0x0048
        /*0024*/ 	.byte	0x00, 0xf0, 0x11, 0x00


	//----- nvinfo : EIATTR_KPARAM_INFO
	.align		4
.L_125:
        /*0028*/ 	.byte	0x04, 0x17
        /*002a*/ 	.short	(.L_127 - .L_126)
.L_126:
        /*002c*/ 	.word	0x00000000
        /*0030*/ 	.short	0x000e
        /*0032*/ 	.short	0x0044
        /*0034*/ 	.byte	0x00, 0xf0, 0x11, 0x00


	//----- nvinfo : EIATTR_KPARAM_INFO
	.align		4
.L_127:
        /*0038*/ 	.byte	0x04, 0x17
        /*003a*/ 	.short	(.L_129 - .L_128)
.L_128:
        /*003c*/ 	.word	0x00000000
        /*0040*/ 	.short	0x000d
        /*0042*/ 	.short	0x0040
        /*0044*/ 	.byte	0x00, 0xf0, 0x11, 0x00


	//----- nvinfo : EIATTR_KPARAM_INFO
	.align		4
.L_129:
        /*0048*/ 	.byte	0x04, 0x17
        /*004a*/ 	.short	(.L_131 - .L_130)
.L_130:
        /*004c*/ 	.word	0x00000000
        /*0050*/ 	.short	0x000c
        /*0052*/ 	.short	0x003c
        /*0054*/ 	.byte	0x00, 0xf0, 0x11, 0x00


	//----- nvinfo : EIATTR_KPARAM_INFO
	.align		4
.L_131:
        /*0058*/ 	.byte	0x04, 0x17
        /*005a*/ 	.short	(.L_133 - .L_132)
.L_132:
        /*005c*/ 	.word	0x00000000
        /*0060*/ 	.short	0x000b
        /*0062*/ 	.short	0x0038
        /*0064*/ 	.byte	0x00, 0xf0, 0x11, 0x00


	//----- nvinfo : EIATTR_KPARAM_INFO
	.align		4
.L_133:
        /*0068*/ 	.byte	0x04, 0x17
        /*006a*/ 	.short	(.L_135 - .L_134)
.L_134:
        /*006c*/ 	.word	0x00000000
        /*0070*/ 	.short	0x000a
        /*0072*/ 	.short	0x0030
        /*0074*/ 	.byte	0x00, 0xf5, 0x21, 0x00


	//----- nvinfo : EIATTR_KPARAM_INFO
	.align		4
.L_135:
        /*0078*/ 	.byte	0x04, 0x17
        /*007a*/ 	.short	(.L_137 - .L_136)
.L_136:
        /*007c*/ 	.word	0x00000000
        /*0080*/ 	.short	0x0009
        /*0082*/ 	.short	0x0028
        /*0084*/ 	.byte	0x00, 0xf0, 0x11, 0x00


	//----- nvinfo : EIATTR_KPARAM_INFO
	.align		4
.L_137:
        /*0088*/ 	.byte	0x04, 0x17
        /*008a*/ 	.short	(.L_139 - .L_138)
.L_138:
        /*008c*/ 	.word	0x00000000
        /*0090*/ 	.short	0x0008
        /*0092*/ 	.short	0x0024
        /*0094*/ 	.byte	0x00, 0xf0, 0x11, 0x00


	//----- nvinfo : EIATTR_KPARAM_INFO
	.align		4
.L_139:
        /*0098*/ 	.byte	0x04, 0x17
        /*009a*/ 	.short	(.L_141 - .L_140)
.L_140:
        /*009c*/ 	.word	0x00000000
        /*00a0*/ 	.short	0x0007
        /*00a2*/ 	.short	0x0020
        /*00a4*/ 	.byte	0x00, 0xf0, 0x11, 0x00


	//----- nvinfo : EIATTR_KPARAM_INFO
	.align		4
.L_141:
        /*00a8*/ 	.byte	0x04, 0x17
        /*00aa*/ 	.short	(.L_143 - .L_142)
.L_142:
        /*00ac*/ 	.word	0x00000000
        /*00b0*/ 	.short	0x0006
        /*00b2*/ 	.short	0x001c
        /*00b4*/ 	.byte	0x00, 0xf0, 0x11, 0x00


	//----- nvinfo : EIATTR_KPARAM_INFO
	.align		4
.L_143:
        /*00b8*/ 	.byte	0x04, 0x17
        /*00ba*/ 	.short	(.L_145 - .L_144)
.L_144:
        /*00bc*/ 	.word	0x00000000
        /*00c0*/ 	.short	0x0005
        /*00c2*/ 	.short	0x0018
        /*00c4*/ 	.byte	0x00, 0xf0, 0x11, 0x00


	//----- nvinfo : EIATTR_KPARAM_INFO
	.align		4
.L_145:
        /*00c8*/ 	.byte	0x04, 0x17
        /*00ca*/ 	.short	(.L_147 - .L_146)
.L_146:
        /*00cc*/ 	.word	0x00000000
        /*00d0*/ 	.short	0x0004
        /*00d2*/ 	.short	0x0010
        /*00d4*/ 	.byte	0x00, 0xf5, 0x21, 0x00


	//----- nvinfo : EIATTR_KPARAM_INFO
	.align		4
.L_147:
        /*00d8*/ 	.byte	0x04, 0x17
        /*00da*/ 	.short	(.L_149 - .L_148)
.L_148:
        /*00dc*/ 	.word	0x00000000
        /*00e0*/ 	.short	0x0003
        /*00e2*/ 	.short	0x000c
        /*00e4*/ 	.byte	0x00, 0xf0, 0x11, 0x00


	//----- nvinfo : EIATTR_KPARAM_INFO
	.align		4
.L_149:
        /*00e8*/ 	.byte	0x04, 0x17
        /*00ea*/ 	.short	(.L_151 - .L_150)
.L_150:
        /*00ec*/ 	.word	0x00000000
        /*00f0*/ 	.short	0x0002
        /*00f2*/ 	.short	0x0008
        /*00f4*/ 	.byte	0x00, 0xf0, 0x11, 0x00


	//----- nvinfo : EIATTR_KPARAM_INFO
	.align		4
.L_151:
        /*00f8*/ 	.byte	0x04, 0x17
        /*00fa*/ 	.short	(.L_153 - .L_152)
.L_152:
        /*00fc*/ 	.word	0x00000000
        /*0100*/ 	.short	0x0001
        /*0102*/ 	.short	0x0004
        /*0104*/ 	.byte	0x00, 0xf0, 0x11, 0x00


	//----- nvinfo : EIATTR_KPARAM_INFO
	.align		4
.L_153:
        /*0108*/ 	.byte	0x04, 0x17
        /*010a*/ 	.short	(.L_155 - .L_154)
.L_154:
        /*010c*/ 	.word	0x00000000
        /*0110*/ 	.short	0x0000
        /*0112*/ 	.short	0x0000
        /*0114*/ 	.byte	0x00, 0xf0, 0x11, 0x00


	//----- nvinfo : EIATTR_SPARSE_MMA_MASK
	.align		4
.L_155:
        /*0118*/ 	.byte	0x03, 0x50
        /*011a*/ 	.short	0x0000


	//----- nvinfo : EIATTR_MAXREG_COUNT
	.align		4
        /*011c*/ 	.byte	0x03, 0x1b
        /*011e*/ 	.short	0x00ff


	//----- nvinfo : EIATTR_MERCURY_ISA_VERSION
	.align		4
        /*0120*/ 	.byte	0x03, 0x5f
        /*0122*/ 	.short	0x0101


	//----- nvinfo : EIATTR_VRC_CTA_INIT_COUNT
	.align		4
        /*0124*/ 	.byte	0x02, 0x4a
	.zero		1
	.zero		1


	//----- nvinfo : EIATTR_EXIT_INSTR_OFFSETS
	.align		4
        /*0128*/ 	.byte	0x04, 0x1c
        /*012a*/ 	.short	(.L_157 - .L_156)


	//   ....[0]....
.L_156:
        /*012c*/ 	.word	0x00000120


	//   ....[1]....
        /*0130*/ 	.word	0x000001a0


	//   ....[2]....
        /*0134*/ 	.word	0x000007d0


	//   ....[3]....
        /*0138*/ 	.word	0x00000b10


	//   ....[4]....
        /*013c*/ 	.word	0x00000d20


	//   ....[5]....
        /*0140*/ 	.word	0x00000de0


	//   ....[6]....
        /*0144*/ 	.word	0x00000e30


	//----- nvinfo : EIATTR_CRS_STACK_SIZE
	.align		4
.L_157:
        /*0148*/ 	.byte	0x04, 0x1e
        /*014a*/ 	.short	(.L_159 - .L_158)
.L_158:
        /*014c*/ 	.word	0x00000000


	//----- nvinfo : EIATTR_CBANK_PARAM_SIZE
	.align		4
.L_159:
        /*0150*/ 	.byte	0x03, 0x19
        /*0152*/ 	.short	0x0058


	//----- nvinfo : EIATTR_PARAM_CBANK
	.align		4
        /*0154*/ 	.byte	0x04, 0x0a
        /*0156*/ 	.short	(.L_161 - .L_160)
	.align		4
.L_160:
        /*0158*/ 	.word	index@(.nv.constant0.tensor_4d_equals)
        /*015c*/ 	.short	0x0380
        /*015e*/ 	.short	0x0058


	//----- nvinfo : EIATTR_SW_WAR
	.align		4
.L_161:
        /*0160*/ 	.byte	0x04, 0x36
        /*0162*/ 	.short	(.L_163 - .L_162)
.L_162:
        /*0164*/ 	.word	0x00000008
.L_163:


//--------------------- .nv.info.tensor_3d_equals --------------------------
	.section	.nv.info.tensor_3d_equals,"",@"SHT_CUDA_INFO"
	.sectionflags	@""
	.align	4


	//----- nvinfo : EIATTR_CUDA_API_VERSION
	.align		4
        /*0000*/ 	.byte	0x04, 0x37
        /*0002*/ 	.short	(.L_165 - .L_164)
.L_164:
        /*0004*/ 	.word	0x00000082


	//----- nvinfo : EIATTR_KPARAM_INFO
	.align		4
.L_165:
        /*0008*/ 	.byte	0x04, 0x17
        /*000a*/ 	.short	(.L_167 - .L_166)
.L_166:
        /*000c*/ 	.word	0x00000000
        /*0010*/ 	.short	0x000d
        /*0012*/ 	.short	0x0040
        /*0014*/ 	.byte	0x00, 0xf5, 0x21, 0x00


	//----- nvinfo : EIATTR_KPARAM_INFO
	.align		4
.L_167:
        /*0018*/ 	.byte	0x04, 0x17
        /*001a*/ 	.short	(.L_169 - .L_168)
.L_168:
        /*001c*/ 	.word	0x00000000
        /*0020*/ 	.short	0x000c
        /*0022*/ 	.short	0x003c
        /*0024*/ 	.byte	0x00, 0xf0, 0x11, 0x00


	//----- nvinfo : EIATTR_KPARAM_INFO
	.align		4
.L_169:
        /*0028*/ 	.byte	0x04, 0x17
        /*002a*/ 	.short	(.L_171 - .L_170)
.L_170:
        /*002c*/ 	.word	0x00000000
        /*0030*/ 	.short	0x000b
        /*0032*/ 	.short	0x0038
        /*0034*/ 	.byte	0x00, 0xf0, 0x11, 0x00


	//----- nvinfo : EIATTR_KPARAM_INFO
	.align		4
.L_171:
        /*0038*/ 	.byte	0x04, 0x17
        /*003a*/ 	.short	(.L_173 - .L_172)
.L_172:
        /*003c*/ 	.word	0x00000000
        /*0040*/ 	.short	0x000a
        /*0042*/ 	.short	0x0034
        /*0044*/ 	.byte	0x00, 0xf0, 0x11, 0x00


	//----- nvinfo : EIATTR_KPARAM_INFO
	.align		4
.L_173:
        /*0048*/ 	.byte	0x04, 0x17
        /*004a*/ 	.short	(.L_175 - .L_174)
.L_174:
        /*004c*/ 	.word	0x00000000
        /*0050*/ 	.short	0x0009
        /*0052*/ 	.short	0x0030
        /*0054*/ 	.byte	0x00, 0xf0, 0x11, 0x00


	//----- nvinfo : EIATTR_KPARAM_INFO
	.align		4
.L_175:
        /*0058*/ 	.byte	0x04, 0x17
        /*005a*/ 	.short	(.L_177 - .L_176)
.L_176:
        /*005c*/ 	.word	0x00000000
        /*0060*/ 	.short	0x0008
        /*0062*/ 	.short	0x0028
        /*0064*/ 	.byte	0x00, 0xf5, 0x21, 0x00


	//----- nvinfo : EIATTR_KPARAM_INFO
	.align		4
.L_177:
        /*0068*/ 	.byte	0x04, 0x17
        /*006a*/ 	.short	(.L_179 - .L_178)
.L_178:
        /*006c*/ 	.word	0x00000000
        /*0070*/ 	.short	0x0007
        /*0072*/ 	.short	0x0024
        /*0074*/ 	.byte	0x00, 0xf0, 0x11, 0x00


	//----- nvinfo : EIATTR_KPARAM_INFO
	.align		4
.L_179:
        /*0078*/ 	.byte	0x04, 0x17
        /*007a*/ 	.short	(.L_181 - .L_180)
.L_180:
        /*007c*/ 	.word	0x00000000
        /*0080*/ 	.short	0x0006
        /*0082*/ 	.short	0x0020
        /*0084*/ 	.byte	0x00, 0xf0, 0x11, 0x00


	//----- nvinfo : EIATTR_KPARAM_INFO
	.align		4
.L_181:
        /*0088*/ 	.byte	0x04, 0x17
        /*008a*/ 	.short	(.L_183 - .L_182)
.L_182:
        /*008c*/ 	.word	0x00000000
        /*0090*/ 	.short	0x0005
        /*0092*/ 	.short	0x001c
        /*0094*/ 	.byte	0x00, 0xf0, 0x11, 0x00


	//----- nvinfo : EIATTR_KPARAM_INFO
	.align		4
.L_183:
        /*0098*/ 	.byte	0x04, 0x17
        /*009a*/ 	.short	(.L_185 - .L_184)
.L_184:
        /*009c*/ 	.word	0x00000000
        /*00a0*/ 	.short	0x0004
        /*00a2*/ 	.short	0x0018
        /*00a4*/ 	.byte	0x00, 0xf0, 0x11, 0x00


	//----- nvinfo : EIATTR_KPARAM_INFO
	.align		4
.L_185:
        /*00a8*/ 	.byte	0x04, 0x17
        /*00aa*/ 	.short	(.L_187 - .L_186)
.L_186:
        /*00ac*/ 	.word	0x00000000
        /*00b0*/ 	.short	0x0003
        /*00b2*/ 	.short	0x0010
        /*00b4*/ 	.byte	0x00, 0xf5, 0x21, 0x00


	//----- nvinfo : EIATTR_KPARAM_INFO
	.align		4
.L_187:
        /*00b8*/ 	.byte	0x04, 0x17
        /*00ba*/ 	.short	(.L_189 - .L_188)
.L_188:
        /*00bc*/ 	.word	0x00000000
        /*00c0*/ 	.short	0x0002
        /*00c2*/ 	.short	0x0008
        /*00c4*/ 	.byte	0x00, 0xf0, 0x11, 0x00


	//----- nvinfo : EIATTR_KPARAM_INFO
	.align		4
.L_189:
        /*00c8*/ 	.byte	0x04, 0x17
        /*00ca*/ 	.short	(.L_191 - .L_190)
.L_190:
        /*00cc*/ 	.word	0x00000000
        /*00d0*/ 	.short	0x0001
        /*00d2*/ 	.short	0x0004
        /*00d4*/ 	.byte	0x00, 0xf0, 0x11, 0x00


	//----- nvinfo : EIATTR_KPARAM_INFO
	.align		4
.L_191:
        /*00d8*/ 	.byte	0x04, 0x17
        /*00da*/ 	.short	(.L_193 - .L_192)
.L_192:
        /*00dc*/ 	.word	0x00000000
        /*00e0*/ 	.short	0x0000
        /*00e2*/ 	.short	0x0000
        /*00e4*/ 	.byte	0x00, 0xf0, 0x11, 0x00


	//----- nvinfo : EIATTR_SPARSE_MMA_MASK
	.align		4
.L_193:
        /*00e8*/ 	.byte	0x03, 0x50
        /*00ea*/ 	.short	0x0000


	//----- nvinfo : EIATTR_MAXREG_COUNT
	.align		4
        /*00ec*/ 	.byte	0x03, 0x1b
        /*00ee*/ 	.short	0x00ff


	//----- nvinfo : EIATTR_MERCURY_ISA_VERSION
	.align		4
        /*00f0*/ 	.byte	0x03, 0x5f
        /*00f2*/ 	.short	0x0101


	//----- nvinfo : EIATTR_VRC_CTA_INIT_COUNT
	.align		4
        /*00f4*/ 	.byte	0x02, 0x4a
	.zero		1
	.zero		1


	//----- nvinfo : EIATTR_EXIT_INSTR_OFFSETS
	.align		4
        /*00f8*/ 	.byte	0x04, 0x1c
        /*00fa*/ 	.short	(.L_195 - .L_194)


	//   ....[0]....
.L_194:
        /*00fc*/ 	.word	0x00000120


	//   ....[1]....
        /*0100*/ 	.word	0x00000250


	//   ....[2]....
        /*0104*/ 	.word	0x000002a0


	//----- nvinfo : EIATTR_CBANK_PARAM_SIZE
	.align		4
.L_195:
        /*0108*/ 	.byte	0x03, 0x19
        /*010a*/ 	.short	0x0048


	//----- nvinfo : EIATTR_PARAM_CBANK
	.align		4
        /*010c*/ 	.byte	0x04, 0x0a
        /*010e*/ 	.short	(.L_197 - .L_196)
	.align		4
.L_196:
        /*0110*/ 	.word	index@(.nv.constant0.tensor_3d_equals)
        /*0114*/ 	.short	0x0380
        /*0116*/ 	.short	0x0048


	//----- nvinfo : EIATTR_SW_WAR
	.align		4
.L_197:
        /*0118*/ 	.byte	0x04, 0x36
        /*011a*/ 	.short	(.L_199 - .L_198)
.L_198:
        /*011c*/ 	.word	0x00000008
.L_199:


//--------------------- .nv.info.tensor_2d_equals --------------------------
	.section	.nv.info.tensor_2d_equals,"",@"SHT_CUDA_INFO"
	.sectionflags	@""
	.align	4


	//----- nvinfo : EIATTR_CUDA_API_VERSION
	.align		4
        /*0000*/ 	.byte	0x04, 0x37
        /*0002*/ 	.short	(.L_201 - .L_200)
.L_200:
        /*0004*/ 	.word	0x00000082


	//----- nvinfo : EIATTR_KPARAM_INFO
	.align		4
.L_201:
        /*0008*/ 	.byte	0x04, 0x17
        /*000a*/ 	.short	(.L_203 - .L_202)
.L_202:
        /*000c*/ 	.word	0x00000000
        /*0010*/ 	.short	0x000a
        /*0012*/ 	.short	0x0038
        /*0014*/ 	.byte	0x00, 0xf5, 0x21, 0x00


	//----- nvinfo : EIATTR_KPARAM_INFO
	.align		4
.L_203:
        /*0018*/ 	.byte	0x04, 0x17
        /*001a*/ 	.short	(.L_205 - .L_204)
.L_204:
        /*001c*/ 	.word	0x00000000
        /*0020*/ 	.short	0x0009
        /*0022*/ 	.short	0x0030
        /*0024*/ 	.byte	0x00, 0xf0, 0x11, 0x00


	//----- nvinfo : EIATTR_KPARAM_INFO
	.align		4
.L_205:
        /*0028*/ 	.byte	0x04, 0x17
        /*002a*/ 	.short	(.L_207 - .L_206)
.L_206:
        /*002c*/ 	.word	0x00000000
        /*0030*/ 	.short	0x0008
        /*0032*/ 	.short	0x002c
        /*0034*/ 	.byte	0x00, 0xf0, 0x11, 0x00


	//----- nvinfo : EIATTR_KPARAM_INFO
	.align		4
.L_207:
        /*0038*/ 	.byte	0x04, 0x17
        /*003a*/ 	.short	(.L_209 - .L_208)
.L_208:
        /*003c*/ 	.word	0x00000000
        /*0040*/ 	.short	0x0007
        /*0042*/ 	.short	0x0028
        /*0044*/ 	.byte	0x00, 0xf0, 0x11, 0x00


	//----- nvinfo : EIATTR_KPARAM_INFO
	.align		4
.L_209:
        /*0048*/ 	.byte	0x04, 0x17
        /*004a*/ 	.short	(.L_211 - .L_210)
.L_210:
        /*004c*/ 	.word	0x00000000
        /*0050*/ 	.short	0x0006
        /*0052*/ 	.short	0x0020
        /*0054*/ 	.byte	0x00, 0xf5, 0x21, 0x00


	//----- nvinfo : EIATTR_KPARAM_INFO
	.align		4
.L_211:
        /*0058*/ 	.byte	0x04, 0x17
        /*005a*/ 	.short	(.L_213 - .L_212)
.L_212:
        /*005c*/ 	.word	0x00000000
        /*0060*/ 	.short	0x0005
        /*0062*/ 	.short	0x0018
        /*0064*/ 	.byte	0x00, 0xf0, 0x11, 0x00


	//----- nvinfo : EIATTR_KPARAM_INFO
	.align		4
.L_213:
        /*0068*/ 	.byte	0x04, 0x17
        /*006a*/ 	.short	(.L_215 - .L_214)
.L_214:
        /*006c*/ 	.word	0x00000000
        /*0070*/ 	.short	0x0004
        /*0072*/ 	.short	0x0014
        /*0074*/ 	.byte	0x00, 0xf0, 0x11, 0x00


	//----- nvinfo : EIATTR_KPARAM_INFO
	.align		4
.L_215:
        /*0078*/ 	.byte	0x04, 0x17
        /*007a*/ 	.short	(.L_217 - .L_216)
.L_216:
        /*007c*/ 	.word	0x00000000
        /*0080*/ 	.short	0x0003
        /*0082*/ 	.short	0x0010
        /*0084*/ 	.byte	0x00, 0xf0, 0x11, 0x00


	//----- nvinfo : EIATTR_KPARAM_INFO
	.align		4
.L_217:
        /*0088*/ 	.byte	0x04, 0x17
        /*008a*/ 	.short	(.L_219 - .L_218)
.L_218:
        /*008c*/ 	.word	0x00000000
        /*0090*/ 	.short	0x0002
        /*0092*/ 	.short	0x0008
        /*0094*/ 	.byte	0x00, 0xf5, 0x21, 0x00


	//----- nvinfo : EIATTR_KPARAM_INFO
	.align		4
.L_219:
        /*0098*/ 	.byte	0x04, 0x17
        /*009a*/ 	.short	(.L_221 - .L_220)
.L_220:
        /*009c*/ 	.word	0x00000000
        /*00a0*/ 	.short	0x0001
        /*00a2*/ 	.short	0x0004
        /*00a4*/ 	.byte	0x00, 0xf0, 0x11, 0x00


	//----- nvinfo : EIATTR_KPARAM_INFO
	.align		4
.L_221:
        /*00a8*/ 	.byte	0x04, 0x17
        /*00aa*/ 	.short	(.L_223 - .L_222)
.L_222:
        /*00ac*/ 	.word	0x00000000
        /*00b0*/ 	.short	0x0000
        /*00b2*/ 	.short	0x0000
        /*00b4*/ 	.byte	0x00, 0xf0, 0x11, 0x00


	//----- nvinfo : EIATTR_SPARSE_MMA_MASK
	.align		4
.L_223:
        /*00b8*/ 	.byte	0x03, 0x50
        /*00ba*/ 	.short	0x0000


	//----- nvinfo : EIATTR_MAXREG_COUNT
	.align		4
        /*00bc*/ 	.byte	0x03, 0x1b
        /*00be*/ 	.short	0x00ff


	//----- nvinfo : EIATTR_MERCURY_ISA_VERSION
	.align		4
        /*00c0*/ 	.byte	0x03, 0x5f
        /*00c2*/ 	.short	0x0101


	//----- nvinfo : EIATTR_VRC_CTA_INIT_COUNT
	.align		4
        /*00c4*/ 	.byte	0x02, 0x4a
	.zero		1
	.zero		1


	//----- nvinfo : EIATTR_EXIT_INSTR_OFFSETS
	.align		4
        /*00c8*/ 	.byte	0x04, 0x1c
        /*00ca*/ 	.short	(.L_225 - .L_224)


	//   ....[0]....
.L_224:
        /*00cc*/ 	.word	0x000000c0


	//   ....[1]....
        /*00d0*/ 	.word	0x000001d0


	//   ....[2]....
        /*00d4*/ 	.word	0x00000220


	//----- nvinfo : EIATTR_CBANK_PARAM_SIZE
	.align		4
.L_225:
        /*00d8*/ 	.byte	0x03, 0x19
        /*00da*/ 	.short	0x0040


	//----- nvinfo : EIATTR_PARAM_CBANK
	.align		4
        /*00dc*/ 	.byte	0x04, 0x0a
        /*00de*/ 	.short	(.L_227 - .L_226)
	.align		4
.L_226:
        /*00e0*/ 	.word	index@(.nv.constant0.tensor_2d_equals)
        /*00e4*/ 	.short	0x0380
        /*00e6*/ 	.short	0x0040


	//----- nvinfo : EIATTR_SW_WAR
	.align		4
.L_227:
        /*00e8*/ 	.byte	0x04, 0x36
        /*00ea*/ 	.short	(.L_229 - .L_228)
.L_228:
        /*00ec*/ 	.word	0x00000008
.L_229:


//--------------------- .nv.info.tensor_1d_equals --------------------------
	.section	.nv.info.tensor_1d_equals,"",@"SHT_CUDA_INFO"
	.sectionflags	@""
	.align	4


	//----- nvinfo : EIATTR_CUDA_API_VERSION
	.align		4
        /*0000*/ 	.byte	0x04, 0x37
        /*0002*/ 	.short	(.L_231 - .L_230)
.L_230:
        /*0004*/ 	.word	0x00000082


	//----- nvinfo : EIATTR_KPARAM_INFO
	.align		4
.L_231:
        /*0008*/ 	.byte	0x04, 0x17
        /*000a*/ 	.short	(.L_233 - .L_232)
.L_232:
        /*000c*/ 	.word	0x00000000
        /*0010*/ 	.short	0x0007
        /*0012*/ 	.short	0x0028
        /*0014*/ 	.byte	0x00, 0xf5, 0x21, 0x00


	//----- nvinfo : EIATTR_KPARAM_INFO
	.align		4
.L_233:
        /*0018*/ 	.byte	0x04, 0x17
        /*001a*/ 	.short	(.L_235 - .L_234)
.L_234:
        /*001c*/ 	.word	0x00000000
        /*0020*/ 	.short	0x0006
        /*0022*/ 	.short	0x0024
        /*0024*/ 	.byte	0x00, 0xf0, 0x11, 0x00


	//----- nvinfo : EIATTR_KPARAM_INFO
	.align		4
.L_235:
        /*0028*/ 	.byte	0x04, 0x17
        /*002a*/ 	.short	(.L_237 - .L_236)
.L_236:
        /*002c*/ 	.word	0x00000000
        /*0030*/ 	.short	0x0005
        /*0032*/ 	.short	0x0020
        /*0034*/ 	.byte	0x00, 0xf0, 0x11, 0x00


	//----- nvinfo : EIATTR_KPARAM_INFO
	.align		4
.L_237:
        /*0038*/ 	.byte	0x04, 0x17
        /*003a*/ 	.short	(.L_239 - .L_238)
.L_238:
        /*003c*/ 	.word	0x00000000
        /*0040*/ 	.short	0x0004
        /*0042*/ 	.short	0x0018
        /*0044*/ 	.byte	0x00, 0xf5, 0x21, 0x00


	//----- nvinfo : EIATTR_KPARAM_INFO
	.align		4
.L_239:
        /*0048*/ 	.byte	0x04, 0x17
        /*004a*/ 	.short	(.L_241 - .L_240)
.L_240:
        /*004c*/ 	.word	0x00000000
        /*0050*/ 	.short	0x0003
        /*0052*/ 	.short	0x0014
        /*0054*/ 	.byte	0x00, 0xf0, 0x11, 0x00


	//----- nvinfo : EIATTR_KPARAM_INFO
	.align		4
.L_241:
        /*0058*/ 	.byte	0x04, 0x17
        /*005a*/ 	.short	(.L_243 - .L_242)
.L_242:
        /*005c*/ 	.word	0x00000000
        /*0060*/ 	.short	0x0002
        /*0062*/ 	.short	0x0010
        /*0064*/ 	.byte	0x00, 0xf0, 0x11, 0x00


	//----- nvinfo : EIATTR_KPARAM_INFO
	.align		4
.L_243:
        /*0068*/ 	.byte	0x04, 0x17
        /*006a*/ 	.short	(.L_245 - .L_244)
.L_244:
        /*006c*/ 	.word	0x00000000
        /*0070*/ 	.short	0x0001
        /*0072*/ 	.short	0x0008
        /*0074*/ 	.byte	0x00, 0xf5, 0x21, 0x00


	//----- nvinfo : EIATTR_KPARAM_INFO
	.align		4
.L_245:
        /*0078*/ 	.byte	0x04, 0x17
        /*007a*/ 	.short	(.L_247 - .L_246)
.L_246:
        /*007c*/ 	.word	0x00000000
        /*0080*/ 	.short	0x0000
        /*0082*/ 	.short	0x0000
        /*0084*/ 	.byte	0x00, 0xf0, 0x11, 0x00


	//----- nvinfo : EIATTR_SPARSE_MMA_MASK
	.align		4
.L_247:
        /*0088*/ 	.byte	0x03, 0x50
        /*008a*/ 	.short	0x0000


	//----- nvinfo : EIATTR_MAXREG_COUNT
	.align		4
        /*008c*/ 	.byte	0x03, 0x1b
        /*008e*/ 	.short	0x00ff


	//----- nvinfo : EIATTR_MERCURY_ISA_VERSION
	.align		4
        /*0090*/ 	.byte	0x03, 0x5f
        /*0092*/ 	.short	0x0101


	//----- nvinfo : EIATTR_VRC_CTA_INIT_COUNT
	.align		4
        /*0094*/ 	.byte	0x02, 0x4a
	.zero		1
	.zero		1


	//----- nvinfo : EIATTR_EXIT_INSTR_OFFSETS
	.align		4
        /*0098*/ 	.byte	0x04, 0x1c
        /*009a*/ 	.short	(.L_249 - .L_248)


	//   ....[0]....
.L_248:
        /*009c*/ 	.word	0x00000070


	//   ....[1]....
        /*00a0*/ 	.word	0x00000140


	//   ....[2]....
        /*00a4*/ 	.word	0x00000190


	//----- nvinfo : EIATTR_CBANK_PARAM_SIZE
	.align		4
.L_249:
        /*00a8*/ 	.byte	0x03, 0x19
        /*00aa*/ 	.short	0x0030


	//----- nvinfo : EIATTR_PARAM_CBANK
	.align		4
        /*00ac*/ 	.byte	0x04, 0x0a
        /*00ae*/ 	.short	(.L_251 - .L_250)
	.align		4
.L_250:
        /*00b0*/ 	.word	index@(.nv.constant0.tensor_1d_equals)
        /*00b4*/ 	.short	0x0380
        /*00b6*/ 	.short	0x0030


	//----- nvinfo : EIATTR_SW_WAR
	.align		4
.L_251:
        /*00b8*/ 	.byte	0x04, 0x36
        /*00ba*/ 	.short	(.L_253 - .L_252)
.L_252:
        /*00bc*/ 	.word	0x00000008
.L_253:


//--------------------- .nv.callgraph             --------------------------
	.section	.nv.callgraph,"",@"SHT_CUDA_CALLGRAPH"
	.align	4
	.sectionentsize	8
	.align		4
        /*0000*/ 	.word	0x00000000
	.align		4
        /*0004*/ 	.word	0xffffffff
	.align		4
        /*0008*/ 	.word	0x00000000
	.align		4
        /*000c*/ 	.word	0xfffffffe
	.align		4
        /*0010*/ 	.word	0x00000000
	.align		4
        /*0014*/ 	.word	0xfffffffd
	.align		4
        /*0018*/ 	.word	0x00000000
	.align		4
        /*001c*/ 	.word	0xfffffffc


//--------------------- .text.tensor_5d_set       --------------------------
	.section	.text.tensor_5d_set,"ax",@progbits
	.align	128
        .global         tensor_5d_set
        .type           tensor_5d_set,@function
        .size           tensor_5d_set,(.L_x_29 - tensor_5d_set)
        .other          tensor_5d_set,@"STO_CUDA_ENTRY STV_DEFAULT"
tensor_5d_set:
.text.tensor_5d_set:
[----:B------:R-:W-:Y:S01]  /*0000*/  LDC R1, c[0x0][0x37c] ;  /* 0x0000df00ff017b82 */ /* 0x000fe20000000800 */
[----:B------:R-:W0:Y:S07]  /*0010*/  S2R R5, SR_TID.Y ;  /* 0x0000000000057919 */ /* 0x000e2e0000002200 */
[----:B------:R-:W1:Y:S01]  /*0020*/  LDC R2, c[0x0][0x360] ;  /* 0x0000d800ff027b82 */ /* 0x000e620000000800 */
[----:B------:R-:W2:Y:S01]  /*0030*/  LDCU.64 UR8, c[0x0][0x380] ;  /* 0x00007000ff0877ac */ /* 0x000ea20008000a00 */
[----:B------:R-:W1:Y:S01]  /*0040*/  S2R R3, SR_TID.X ;  /* 0x0000000000037919 */ /* 0x000e620000002100 */
[----:B------:R-:W3:Y:S01]  /*0050*/  LDCU UR7, c[0x0][0x388] ;  /* 0x00007100ff0777ac */ /* 0x000ee20008000800 */
[----:B------:R-:W4:Y:S04]  /*0060*/  S2R R7, SR_TID.Z ;  /* 0x0000000000077919 */ /* 0x000f280000002300 */
[----:B------:R-:W0:Y:S08]  /*0070*/  S2UR UR5, SR_CTAID.Y ;  /* 0x00000000000579c3 */ /* 0x000e300000002600 */
[----:B------:R-:W0:Y:S08]  /*0080*/  LDC R0, c[0x0][0x364] ;  /* 0x0000d900ff007b82 */ /* 0x000e300000000800 */
[----:B------:R-:W1:Y:S08]  /*0090*/  S2UR UR4, SR_CTAID.X ;  /* 0x00000000000479c3 */ /* 0x000e700000002500 */
[----:B------:R-:W4:Y:S08]  /*00a0*/  S2UR UR6, SR_CTAID.Z ;  /* 0x00000000000679c3 */ /* 0x000f300000002700 */
[----:B------:R-:W4:Y:S01]  /*00b0*/  LDC R4, c[0x0][0x368] ;  /* 0x0000da00ff047b82 */ /* 0x000f220000000800 */
[----:B0-----:R-:W-:-:S05]  /*00c0*/  IMAD R0, R0, UR5, R5 ;  /* 0x0000000500007c24 */ /* 0x001fca000f8e0205 */
[----:B--2---:R-:W-:Y:S01]  /*00d0*/  ISETP.GE.AND P0, PT, R0, UR9, PT ;  /* 0x0000000900007c0c */ /* 0x004fe2000bf06270 */
[----:B-1----:R-:W-:-:S05]  /*00e0*/  IMAD R2, R2, UR4, R3 ;  /* 0x0000000402027c24 */ /* 0x002fca000f8e0203 */
[----:B------:R-:W-:Y:S01]  /*00f0*/  ISETP.GE.OR P0, PT, R2, UR8, P0 ;  /* 0x0000000802007c0c */ /* 0x000fe20008706670 */
[----:B----4-:R-:W-:-:S05]  /*0100*/  IMAD R3, R4, UR6, R7 ;  /* 0x0000000604037c24 */ /* 0x010fca000f8e0207 */
[----:B---3--:R-:W-:-:S13]  /*0110*/  ISETP.GE.OR P0, PT, R3, UR7, P0 ;  /* 0x0000000703007c0c */ /* 0x008fda0008706670 */
[----:B------:R-:W-:Y:S05]  /*0120*/  @P0 EXIT ;  /* 0x000000000000094d */ /* 0x000fea0003800000 */
[----:B------:R-:W0:Y:S01]  /*0130*/  LDC R6, c[0x0][0x390] ;  /* 0x0000e400ff067b82 */ /* 0x000e220000000800 */
[----:B------:R-:W0:Y:S02]  /*0140*/  LDCU UR4, c[0x0][0x38c] ;  /* 0x00007180ff0477ac */ /* 0x000e240008000800 */
[----:B0-----:R-:W-:-:S04]  /*0150*/  VIMNMX R4, PT, PT, R6, UR4, PT ;  /* 0x0000000406047c48 */ /* 0x001fc8000bfe0100 */
[----:B------:R-:W-:-:S13]  /*0160*/  ISETP.GE.AND P0, PT, R4, 0x1, PT ;  /* 0x000000010400780c */ /* 0x000fda0003f06270 */
[----:B------:R-:W-:Y:S05]  /*0170*/  @!P0 EXIT ;  /* 0x000000000000894d */ /* 0x000fea0003800000 */
[----:B------:R-:W0:Y:S01]  /*0180*/  LDC.64 R8, c[0x0][0x3a0] ;  /* 0x0000e800ff087b82 */ /* 0x000e220000000a00 */
[----:B------:R-:W0:Y:S01]  /*0190*/  LDCU UR5, c[0x0][0x3ac] ;  /* 0x00007580ff0577ac */ /* 0x000e220008000800 */
[----:B------:R-:W-:Y:S01]  /*01a0*/  LOP3.LUT R27, R6, 0x7, RZ, 0xc0, !PT ;  /* 0x00000007061b7812 */ /* 0x000fe200078ec0ff */
[----:B------:R-:W1:Y:S03]  /*01b0*/  LDCU UR4, c[0x0][0x3a8] ;  /* 0x00007500ff0477ac */ /* 0x000e660008000800 */
[----:B------:R-:W-:Y:S01]  /*01c0*/  IADD3 R4, PT, PT, R27, -0x1, RZ ;  /* 0xffffffff1b047810 */ /* 0x000fe20007ffe0ff */
[----:B------:R-:W2:Y:S03]  /*01d0*/  LDCU.64 UR6, c[0x0][0x358] ;  /* 0x00006b00ff0677ac */ /* 0x000ea60008000a00 */
[----:B------:R-:W-:Y:S01]  /*01e0*/  ISETP.GE.U32.AND P0, PT, R4, 0x3, PT ;  /* 0x000000030400780c */ /* 0x000fe20003f06070 */
[----:B0-----:R-:W-:-:S02]  /*01f0*/  IMAD R7, R3, UR5, R8 ;  /* 0x0000000503077c24 */ /* 0x001fc4000f8e0208 */
[-C--:B------:R-:W-:Y:S02]  /*0200*/  IMAD R5, R2, R9.reuse, R8 ;  /* 0x0000000902057224 */ /* 0x080fe400078e0208 */
[C---:B-1----:R-:W-:Y:S02]  /*0210*/  IMAD R7, R0.reuse, UR4, R7 ;  /* 0x0000000400077c24 */ /* 0x042fe4000f8e0207 */
[----:B------:R-:W-:Y:S01]  /*0220*/  IMAD R4, R0, UR4, R5 ;  /* 0x0000000400047c24 */ /* 0x000fe2000f8e0205 */
[----:B------:R-:W-:Y:S01]  /*0230*/  LOP3.LUT R0, R6, 0x7ffffff8, RZ, 0xc0, !PT ;  /* 0x7ffffff806007812 */ /* 0x000fe200078ec0ff */
[----:B------:R-:W-:Y:S01]  /*0240*/  IMAD R2, R2, R9, R7 ;  /* 0x0000000902027224 */ /* 0x000fe200078e0207 */
[----:B------:R-:W-:Y:S01]  /*0250*/  UMOV UR4, URZ ;  /* 0x000000ff00047c82 */ /* 0x000fe20008000000 */
[----:B------:R-:W-:Y:S01]  /*0260*/  IMAD R3, R3, UR5, R4 ;  /* 0x0000000503037c24 */ /* 0x000fe2000f8e0204 */
[----:B------:R-:W-:Y:S02]  /*0270*/  LOP3.LUT R4, R6, 0x3, RZ, 0xc0, !PT ;  /* 0x0000000306047812 */ /* 0x000fe400078ec0ff */
[----:B--2---:R-:W-:-:S07]  /*0280*/  IADD3 R5, PT, PT, -R0, RZ, RZ ;  /* 0x000000ff00057210 */ /* 0x004fce0007ffe1ff */
.L_x_5:
[----:B0-----:R-:W0:Y:S01]  /*0290*/  LDC R28, c[0x0][0x390] ;  /* 0x0000e400ff1c7b82 */ /* 0x001e220000000800 */
[----:B-1----:R-:W1:Y:S01]  /*02a0*/  LDCU UR8, c[0x0][0x38c] ;  /* 0x00007180ff0877ac */ /* 0x002e620008000800 */
[----:B------:R-:W-:Y:S01]  /*02b0*/  HFMA2 R7, -RZ, RZ, 0, 0 ;  /* 0x00000000ff077431 */ /* 0x000fe200000001ff */
[----:B------:R-:W-:-:S05]  /*02c0*/  UMOV UR5, UR4 ;  /* 0x0000000400057c82 */ /* 0x000fca0008000000 */
[----:B------:R-:W2:Y:S01]  /*02d0*/  LDC R24, c[0x0][0x3b0] ;  /* 0x0000ec00ff187b82 */ /* 0x000ea20000000800 */
[----:B0-----:R-:W-:Y:S01]  /*02e0*/  ISETP.GE.U32.AND P1, PT, R28, 0x8, PT ;  /* 0x000000081c00780c */ /* 0x001fe20003f26070 */
[----:B--2---:R-:W-:Y:S01]  /*02f0*/  IMAD R6, R24, UR4, R3 ;  /* 0x0000000418067c24 */ /* 0x004fe2000f8e0203 */
[----:B------:R-:W-:-:S04]  /*0300*/  UIADD3 UR4, UPT, UPT, UR4, 0x1, URZ ;  /* 0x0000000104047890 */ /* 0x000fc8000fffe0ff */
[----:B-1----:R-:W-:-:S07]  /*0310*/  UISETP.NE.AND UP0, UPT, UR4, UR8, UPT ;  /* 0x000000080400728c */ /* 0x002fce000bf05270 */
[----:B---3--:R-:W-:Y:S05]  /*0320*/  @!P1 BRA `(.L_x_0) ;  /* 0x0000000000689947 */ /* 0x008fea0003800000 */
[----:B------:R-:W0:Y:S01]  /*0330*/  LDC R7, c[0x0][0x394] ;  /* 0x0000e500ff077b82 */ /* 0x000e220000000800 */
[----:B------:R-:W-:Y:S01]  /*0340*/  IMAD R24, R24, UR5, R2 ;  /* 0x0000000518187c24 */ /* 0x000fe2000f8e0202 */
[----:B------:R-:W-:-:S06]  /*0350*/  MOV R26, R5 ;  /* 0x00000005001a7202 */ /* 0x000fcc0000000f00 */
[----:B------:R-:W1:Y:S08]  /*0360*/  LDC R25, c[0x0][0x3b4] ;  /* 0x0000ed00ff197b82 */ /* 0x000e700000000800 */
[----:B------:R-:W2:Y:S02]  /*0370*/  LDC.64 R8, c[0x0][0x398] ;  /* 0x0000e600ff087b82 */ /* 0x000ea40000000a00 */
.L_x_1:
[----:B--2---:R-:W-:Y:S01]  /*0380*/  IMAD.WIDE R20, R24, 0x4, R8 ;  /* 0x0000000418147825 */ /* 0x004fe200078e0208 */
[----:B------:R-:W-:Y:S02]  /*0390*/  IADD3 R26, PT, PT, R26, 0x8, RZ ;  /* 0x000000081a1a7810 */ /* 0x000fe40007ffe0ff */
[C---:B-1----:R-:W-:Y:S02]  /*03a0*/  LEA R24, R25.reuse, R24, 0x3 ;  /* 0x0000001819187211 */ /* 0x042fe400078e18ff */
[----:B------:R-:W-:Y:S01]  /*03b0*/  ISETP.NE.AND P1, PT, R26, RZ, PT ;  /* 0x000000ff1a00720c */ /* 0x000fe20003f25270 */
[C---:B------:R-:W-:Y:S01]  /*03c0*/  IMAD.WIDE R18, R25.reuse, 0x4, R20 ;  /* 0x0000000419127825 */ /* 0x040fe200078e0214 */
[----:B0-----:R-:W-:Y:S04]  /*03d0*/  STG.E desc[UR6][R20.64], R7 ;  /* 0x0000000714007986 */ /* 0x001fe8000c101906 */
[----:B------:R-:W-:Y:S01]  /*03e0*/  STG.E desc[UR6][R18.64], R7 ;  /* 0x0000000712007986 */ /* 0x000fe2000c101906 */
[----:B---3--:R-:W-:-:S05]  /*03f0*/  IMAD.WIDE R16, R25, 0x4, R18 ;  /* 0x0000000419107825 */ /* 0x008fca00078e0212 */
[----:B------:R0:W-:Y:S01]  /*0400*/  STG.E desc[UR6][R16.64], R7 ;  /* 0x0000000710007986 */ /* 0x0001e2000c101906 */
[----:B------:R-:W-:-:S05]  /*0410*/  IMAD.WIDE R10, R25, 0x4, R16 ;  /* 0x00000004190a7825 */ /* 0x000fca00078e0210 */
[----:B------:R3:W-:Y:S01]  /*0420*/  STG.E desc[UR6][R10.64], R7 ;  /* 0x000000070a007986 */ /* 0x0007e2000c101906 */
[----:B------:R-:W-:-:S05]  /*0430*/  IMAD.WIDE R14, R25, 0x4, R10 ;  /* 0x00000004190e7825 */ /* 0x000fca00078e020a */
[----:B------:R3:W-:Y:S01]  /*0440*/  STG.E desc[UR6][R14.64], R7 ;  /* 0x000000070e007986 */ /* 0x0007e2000c101906 */
[----:B------:R-:W-:-:S05]  /*0450*/  IMAD.WIDE R12, R25, 0x4, R14 ;  /* 0x00000004190c7825 */ /* 0x000fca00078e020e */
[----:B------:R3:W-:Y:S01]  /*0460*/  STG.E desc[UR6][R12.64], R7 ;  /* 0x000000070c007986 */ /* 0x0007e2000c101906 */
[----:B------:R-:W-:-:S05]  /*0470*/  IMAD.WIDE R22, R25, 0x4, R12 ;  /* 0x0000000419167825 */ /* 0x000fca00078e020c */
[----:B------:R3:W-:Y:S01]  /*0480*/  STG.E desc[UR6][R22.64], R7 ;  /* 0x0000000716007986 */ /* 0x0007e2000c101906 */
[----:B0-----:R-:W-:-:S05]  /*0490*/  IMAD.WIDE R16, R25, 0x4, R22 ;  /* 0x0000000419107825 */ /* 0x001fca00078e0216 */
[----:B------:R3:W-:Y:S01]  /*04a0*/  STG.E desc[UR6][R16.64], R7 ;  /* 0x0000000710007986 */ /* 0x0007e2000c101906 */
[----:B------:R-:W-:Y:S05]  /*04b0*/  @P1 BRA `(.L_x_1) ;  /* 0xfffffffc00b01947 */ /* 0x000fea000383ffff */
[----:B---3--:R-:W-:-:S07]  /*04c0*/  MOV R7, R0 ;  /* 0x0000000000077202 */ /* 0x008fce0000000f00 */
.L_x_0:
[----:B------:R-:W-:-:S13]  /*04d0*/  ISETP.NE.AND P1, PT, R27, RZ, PT ;  /* 0x000000ff1b00720c */ /* 0x000fda0003f25270 */
[----:B------:R-:W-:Y:S05]  /*04e0*/  @!P1 BRA `(.L_x_2) ;  /* 0x0000000000889947 */ /* 0x000fea0003800000 */
[----:B------:R-:W-:Y:S01]  /*04f0*/  ISETP.NE.AND P1, PT, R4, RZ, PT ;  /* 0x000000ff0400720c */ /* 0x000fe20003f25270 */
[----:B------:R-:W-:-:S12]  /*0500*/  @!P0 BRA `(.L_x_3) ;  /* 0x0000000000348947 */ /* 0x000fd80003800000 */
[----:B------:R-:W0:Y:S08]  /*0510*/  LDC R15, c[0x0][0x3b4] ;  /* 0x0000ed00ff0f7b82 */ /* 0x000e300000000800 */
[----:B------:R-:W1:Y:S08]  /*0520*/  LDC.64 R8, c[0x0][0x398] ;  /* 0x0000e600ff087b82 */ /* 0x000e700000000a00 */
[----:B------:R-:W2:Y:S01]  /*0530*/  LDC R17, c[0x0][0x394] ;  /* 0x0000e500ff117b82 */ /* 0x000ea20000000800 */
[C---:B0-----:R-:W-:Y:S01]  /*0540*/  IMAD R11, R7.reuse, R15, R6 ;  /* 0x0000000f070b7224 */ /* 0x041fe200078e0206 */
[----:B------:R-:W-:-:S03]  /*0550*/  IADD3 R7, PT, PT, R7, 0x4, RZ ;  /* 0x0000000407077810 */ /* 0x000fc60007ffe0ff */
[----:B-1----:R-:W-:-:S04]  /*0560*/  IMAD.WIDE R8, R11, 0x4, R8 ;  /* 0x000000040b087825 */ /* 0x002fc800078e0208 */
[C---:B------:R-:W-:Y:S01]  /*0570*/  IMAD.WIDE R10, R15.reuse, 0x4, R8 ;  /* 0x000000040f0a7825 */ /* 0x040fe200078e0208 */
[----:B--2---:R0:W-:Y:S03]  /*0580*/  STG.E desc[UR6][R8.64], R17 ;  /* 0x0000001108007986 */ /* 0x0041e6000c101906 */
[C---:B------:R-:W-:Y:S01]  /*0590*/  IMAD.WIDE R12, R15.reuse, 0x4, R10 ;  /* 0x000000040f0c7825 */ /* 0x040fe200078e020a */
[----:B------:R0:W-:Y:S04]  /*05a0*/  STG.E desc[UR6][R10.64], R17 ;  /* 0x000000110a007986 */ /* 0x0001e8000c101906 */
[----:B------:R0:W-:Y:S01]  /*05b0*/  STG.E desc[UR6][R12.64], R17 ;  /* 0x000000110c007986 */ /* 0x0001e2000c101906 */
[----:B------:R-:W-:-:S05]  /*05c0*/  IMAD.WIDE R14, R15, 0x4, R12 ;  /* 0x000000040f0e7825 */ /* 0x000fca00078e020c */
[----:B------:R0:W-:Y:S02]  /*05d0*/  STG.E desc[UR6][R14.64], R17 ;  /* 0x000000110e007986 */ /* 0x0001e4000c101906 */
.L_x_3:
[----:B------:R-:W-:Y:S05]  /*05e0*/  @!P1 BRA `(.L_x_2) ;  /* 0x0000000000489947 */ /* 0x000fea0003800000 */
[----:B------:R-:W-:Y:S02]  /*05f0*/  LOP3.LUT P2, RZ, R28, 0x1, RZ, 0xc0, !PT ;  /* 0x000000011cff7812 */ /* 0x000fe4000784c0ff */
[----:B------:R-:W-:-:S11]  /*0600*/  ISETP.NE.AND P1, PT, R4, 0x1, PT ;  /* 0x000000010400780c */ /* 0x000fd60003f25270 */
[----:B0-----:R-:W0:Y:S08]  /*0610*/  @P2 LDC R14, c[0x0][0x3b4] ;  /* 0x0000ed00ff0e2b82 */ /* 0x001e300000000800 */
[----:B------:R-:W1:Y:S08]  /*0620*/  @P2 LDC R19, c[0x0][0x394] ;  /* 0x0000e500ff132b82 */ /* 0x000e700000000800 */
[----:B------:R-:W2:Y:S01]  /*0630*/  @P2 LDC.64 R8, c[0x0][0x398] ;  /* 0x0000e600ff082b82 */ /* 0x000ea20000000a00 */
[----:B------:R-:W-:Y:S05]  /*0640*/  @!P1 BRA `(.L_x_4) ;  /* 0x0000000000249947 */ /* 0x000fea0003800000 */
[----:B------:R-:W3:Y:S08]  /*0650*/  LDC R13, c[0x0][0x3b4] ;  /* 0x0000ed00ff0d7b82 */ /* 0x000ef00000000800 */
[----:B------:R-:W4:Y:S08]  /*0660*/  LDC.64 R10, c[0x0][0x398] ;  /* 0x0000e600ff0a7b82 */ /* 0x000f300000000a00 */
[----:B------:R-:W5:Y:S01]  /*0670*/  LDC R17, c[0x0][0x394] ;  /* 0x0000e500ff117b82 */ /* 0x000f620000000800 */
[C---:B---3--:R-:W-:Y:S01]  /*0680*/  IMAD R15, R7.reuse, R13, R6 ;  /* 0x0000000d070f7224 */ /* 0x048fe200078e0206 */
[----:B------:R-:W-:-:S03]  /*0690*/  IADD3 R7, PT, PT, R7, 0x2, RZ ;  /* 0x0000000207077810 */ /* 0x000fc60007ffe0ff */
[----:B----4-:R-:W-:-:S04]  /*06a0*/  IMAD.WIDE R10, R15, 0x4, R10 ;  /* 0x000000040f0a7825 */ /* 0x010fc800078e020a */
[----:B------:R-:W-:Y:S01]  /*06b0*/  IMAD.WIDE R12, R13, 0x4, R10 ;  /* 0x000000040d0c7825 */ /* 0x000fe200078e020a */
[----:B-----5:R3:W-:Y:S04]  /*06c0*/  STG.E desc[UR6][R10.64], R17 ;  /* 0x000000110a007986 */ /* 0x0207e8000c101906 */
[----:B------:R3:W-:Y:S02]  /*06d0*/  STG.E desc[UR6][R12.64], R17 ;  /* 0x000000110c007986 */ /* 0x0007e4000c101906 */
.L_x_4:
[----:B0-----:R-:W-:-:S04]  /*06e0*/  @P2 IMAD R7, R7, R14, R6 ;  /* 0x0000000e07072224 */ /* 0x001fc800078e0206 */
[----:B--2---:R-:W-:-:S05]  /*06f0*/  @P2 IMAD.WIDE R8, R7, 0x4, R8 ;  /* 0x0000000407082825 */ /* 0x004fca00078e0208 */
[----:B-1----:R1:W-:Y:S02]  /*0700*/  @P2 STG.E desc[UR6][R8.64], R19 ;  /* 0x0000001308002986 */ /* 0x0023e4000c101906 */
.L_x_2:
[----:B------:R-:W-:Y:S05]  /*0710*/  BRA.U UP0, `(.L_x_5) ;  /* 0xfffffff900dc7547 */ /* 0x000fea000b83ffff */
[----:B------:R-:W-:Y:S05]  /*0720*/  EXIT ;  /* 0x000000000000794d */ /* 0x000fea0003800000 */
.L_x_6:
[----:B------:R-:W-:-:S00]  /*0730*/  BRA `(.L_x_6) ;  /* 0xfffffffc00fc7947 */ /* 0x000fc0000383ffff */
[----:B------:R-:W-:-:S00]  /*0740*/  NOP ;  /* 0x0000000000007918 */ /* 0x000fc00000000000 */
        /* <DEDUP_REMOVED lines=11> */
.L_x_29:


//--------------------- .text.tensor_5d_equals    --------------------------
	.section	.text.tensor_5d_equals,"ax",@progbits
	.align	128
        .global         tensor_5d_equals
        .type           tensor_5d_equals,@function
        .size           tensor_5d_equals,(.L_x_30 - tensor_5d_equals)
        .other          tensor_5d_equals,@"STO_CUDA_ENTRY STV_DEFAULT"
tensor_5d_equals:
.text.tensor_5d_equals:
        /* <DEDUP_REMOVED lines=26> */
[----:B------:R-:W1:Y:S06]  /*01a0*/  LDCU UR7, c[0x0][0x3ac] ;  /* 0x00007580ff0777ac */ /* 0x000e6c0008000800 */
[----:B------:R-:W1:Y:S01]  /*01b0*/  LDC.64 R2, c[0x0][0x3a0] ;  /* 0x0000e800ff027b82 */ /* 0x000e620000000a00 */
[----:B------:R-:W2:Y:S01]  /*01c0*/  LDCU UR5, c[0x0][0x3c8] ;  /* 0x00007900ff0577ac */ /* 0x000ea20008000800 */
[----:B------:R-:W3:Y:S01]  /*01d0*/  LDCU UR4, c[0x0][0x3a8] ;  /* 0x00007500ff0477ac */ /* 0x000ee20008000800 */
[----:B------:R-:W4:Y:S01]  /*01e0*/  LDCU.64 UR8, c[0x0][0x358] ;  /* 0x00006b00ff0877ac */ /* 0x000f220008000a00 */
[----:B0-----:R-:W-:-:S02]  /*01f0*/  IMAD R11, R5, UR6, R16 ;  /* 0x00000006050b7c24 */ /* 0x001fc4000f8e0210 */
[----:B------:R-:W-:Y:S02]  /*0200*/  IMAD R9, R14, R17, R16 ;  /* 0x000000110e097224 */ /* 0x000fe400078e0210 */
[----:B--2---:R-:W-:Y:S02]  /*0210*/  IMAD R11, R0, UR5, R11 ;  /* 0x00000005000b7c24 */ /* 0x004fe4000f8e020b */
[--C-:B-1----:R-:W-:Y:S02]  /*0220*/  IMAD R13, R5, UR7, R2.reuse ;  /* 0x00000007050d7c24 */ /* 0x102fe4000f8e0202 */
[----:B------:R-:W-:Y:S02]  /*0230*/  IMAD R7, R14, R3, R2 ;  /* 0x000000030e077224 */ /* 0x000fe400078e0202 */
[C---:B---3--:R-:W-:Y:S02]  /*0240*/  IMAD R13, R0.reuse, UR4, R13 ;  /* 0x00000004000d7c24 */ /* 0x048fe4000f8e020d */
[----:B------:R-:W-:-:S02]  /*0250*/  IMAD R2, R0, UR5, R9 ;  /* 0x0000000500027c24 */ /* 0x000fc4000f8e0209 */
[----:B------:R-:W-:Y:S01]  /*0260*/  IMAD R16, R0, UR4, R7 ;  /* 0x0000000400107c24 */ /* 0x000fe2000f8e0207 */
[----:B------:R-:W-:Y:S01]  /*0270*/  UMOV UR4, URZ ;  /* 0x000000ff00047c82 */ /* 0x000fe20008000000 */
[----:B------:R-:W-:Y:S01]  /*0280*/  IMAD R0, R14, R17, R11 ;  /* 0x000000110e007224 */ /* 0x000fe200078e020b */
[----:B------:R-:W-:Y:S01]  /*0290*/  LOP3.LUT R17, R4, 0x7, RZ, 0xc0, !PT ;  /* 0x0000000704117812 */ /* 0x000fe200078ec0ff */
[----:B------:R-:W-:Y:S02]  /*02a0*/  IMAD R14, R14, R3, R13 ;  /* 0x000000030e0e7224 */ /* 0x000fe400078e020d */
[C---:B------:R-:W-:Y:S02]  /*02b0*/  IMAD R15, R5.reuse, UR6, R2 ;  /* 0x00000006050f7c24 */ /* 0x040fe4000f8e0202 */
[----:B----4-:R-:W-:-:S07]  /*02c0*/  IMAD R16, R5, UR7, R16 ;  /* 0x0000000705107c24 */ /* 0x010fce000f8e0210 */
.L_x_15:
[----:B0-----:R-:W0:Y:S01]  /*02d0*/  LDCU UR7, c[0x0][0x390] ;  /* 0x00007200ff0777ac */ /* 0x001e220008000800 */
[----:B------:R-:W1:Y:S01]  /*02e0*/  LDC R3, c[0x0][0x3b0] ;  /* 0x0000ec00ff037b82 */ /* 0x000e620000000800 */
[----:B------:R-:W2:Y:S01]  /*02f0*/  LDCU UR5, c[0x0][0x38c] ;  /* 0x00007180ff0577ac */ /* 0x000ea20008000800 */
[----:B------:R-:W-:-:S06]  /*0300*/  UMOV UR6, UR4 ;  /* 0x0000000400067c82 */ /* 0x000fcc0008000000 */
[----:B------:R-:W3:Y:S01]  /*0310*/  LDC R20, c[0x0][0x3d0] ;  /* 0x0000f400ff147b82 */ /* 0x000ee20000000800 */
[----:B0-----:R-:W-:Y:S01]  /*0320*/  UISETP.GE.U32.AND UP1, UPT, UR7, 0x8, UPT ;  /* 0x000000080700788c */ /* 0x001fe2000bf26070 */
[----:B-1----:R-:W-:Y:S02]  /*0330*/  IMAD R18, R3, UR4, R16 ;  /* 0x0000000403127c24 */ /* 0x002fe4000f8e0210 */
[----:B---3--:R-:W-:Y:S01]  /*0340*/  IMAD R19, R20, UR4, R15 ;  /* 0x0000000414137c24 */ /* 0x008fe2000f8e020f */
[----:B------:R-:W-:-:S04]  /*0350*/  UIADD3 UR4, UPT, UPT, UR4, 0x1, URZ ;  /* 0x0000000104047890 */ /* 0x000fc8000fffe0ff */
[----:B--2---:R-:W-:-:S03]  /*0360*/  UISETP.NE.AND UP0, UPT, UR4, UR5, UPT ;  /* 0x000000050400728c */ /* 0x004fc6000bf05270 */
[----:B------:R-:W-:Y:S01]  /*0370*/  UMOV UR5, URZ ;  /* 0x000000ff00057c82 */ /* 0x000fe20008000000 */
[----:B------:R-:W-:Y:S07]  /*0380*/  BRA.U !UP1, `(.L_x_7) ;  /* 0x0000000509547547 */ /* 0x000fee000b800000 */
[----:B------:R-:W-:Y:S01]  /*0390*/  ULOP3.LUT UR5, UR7, 0x7ffffff8, URZ, 0xc0, !UPT ;  /* 0x7ffffff807057892 */ /* 0x000fe2000f8ec0ff */
[----:B------:R-:W-:Y:S02]  /*03a0*/  IMAD R20, R20, UR6, R0 ;  /* 0x0000000614147c24 */ /* 0x000fe4000f8e0200 */
[----:B------:R-:W-:Y:S01]  /*03b0*/  IMAD R22, R3, UR6, R14 ;  /* 0x0000000603167c24 */ /* 0x000fe2000f8e020e */
[----:B------:R-:W-:-:S12]  /*03c0*/  UIADD3 UR7, UPT, UPT, -UR5, URZ, URZ ;  /* 0x000000ff05077290 */ /* 0x000fd8000fffe1ff */
.L_x_8:
[----:B0-----:R-:W0:Y:S08]  /*03d0*/  LDC.64 R6, c[0x0][0x398] ;  /* 0x0000e600ff067b82 */ /* 0x001e300000000a00 */
[----:B------:R-:W1:Y:S08]  /*03e0*/  LDC.64 R4, c[0x0][0x3b8] ;  /* 0x0000ee00ff047b82 */ /* 0x000e700000000a00 */
[----:B------:R-:W2:Y:S01]  /*03f0*/  LDC R23, c[0x0][0x3b4] ;  /* 0x0000ed00ff177b82 */ /* 0x000ea20000000800 */
[----:B0-----:R-:W-:-:S07]  /*0400*/  IMAD.WIDE R6, R22, 0x4, R6 ;  /* 0x0000000416067825 */ /* 0x001fce00078e0206 */
[----:B------:R-:W0:Y:S01]  /*0410*/  LDC R21, c[0x0][0x3d4] ;  /* 0x0000f500ff157b82 */ /* 0x000e220000000800 */
[----:B------:R-:W3:Y:S01]  /*0420*/  LDG.E R2, desc[UR8][R6.64] ;  /* 0x0000000806027981 */ /* 0x000ee2000c1e1900 */
[----:B-1----:R-:W-:-:S05]  /*0430*/  IMAD.WIDE R4, R20, 0x4, R4 ;  /* 0x0000000414047825 */ /* 0x002fca00078e0204 */
[----:B------:R-:W3:Y:S02]  /*0440*/  LDG.E R3, desc[UR8][R4.64] ;  /* 0x0000000804037981 */ /* 0x000ee4000c1e1900 */
[----:B---3--:R-:W-:-:S13]  /*0450*/  FSETP.NEU.AND P0, PT, R2, R3, PT ;  /* 0x000000030200720b */ /* 0x008fda0003f0d000 */
[----:B------:R-:W1:Y:S02]  /*0460*/  @P0 LDC.64 R12, c[0x0][0x3d8] ;  /* 0x0000f600ff0c0b82 */ /* 0x000e640000000a00 */
[----:B-1----:R-:W3:Y:S01]  /*0470*/  @P0 LDG.E R2, desc[UR8][R12.64] ;  /* 0x000000080c020981 */ /* 0x002ee2000c1e1900 */
[----:B--2---:R-:W-:Y:S01]  /*0480*/  IMAD.WIDE R8, R23, 0x4, R6 ;  /* 0x0000000417087825 */ /* 0x004fe200078e0206 */
[----:B---3--:R-:W-:-:S03]  /*0490*/  @P0 IADD3 R25, PT, PT, R2, 0x1, RZ ;  /* 0x0000000102190810 */ /* 0x008fc60007ffe0ff */
[----:B0-----:R-:W-:Y:S02]  /*04a0*/  IMAD.WIDE R2, R21, 0x4, R4 ;  /* 0x0000000415027825 */ /* 0x001fe400078e0204 */
[----:B------:R0:W-:Y:S04]  /*04b0*/  @P0 STG.E desc[UR8][R12.64], R25 ;  /* 0x000000190c000986 */ /* 0x0001e8000c101908 */
[----:B------:R-:W2:Y:S04]  /*04c0*/  LDG.E R6, desc[UR8][R8.64] ;  /* 0x0000000808067981 */ /* 0x000ea8000c1e1900 */
[----:B------:R-:W2:Y:S02]  /*04d0*/  LDG.E R5, desc[UR8][R2.64] ;  /* 0x0000000802057981 */ /* 0x000ea4000c1e1900 */
[----:B--2---:R-:W-:-:S13]  /*04e0*/  FSETP.NEU.AND P0, PT, R6, R5, PT ;  /* 0x000000050600720b */ /* 0x004fda0003f0d000 */
[----:B------:R-:W1:Y:S02]  /*04f0*/  @P0 LDC.64 R10, c[0x0][0x3d8] ;  /* 0x0000f600ff0a0b82 */ /* 0x000e640000000a00 */
[----:B-1----:R-:W2:Y:S01]  /*0500*/  @P0 LDG.E R27, desc[UR8][R10.64] ;  /* 0x000000080a1b0981 */ /* 0x002ea2000c1e1900 */
[----:B------:R-:W-:-:S04]  /*0510*/  IMAD.WIDE R6, R23, 0x4, R8 ;  /* 0x0000000417067825 */ /* 0x000fc800078e0208 */
[----:B------:R-:W-:Y:S01]  /*0520*/  IMAD.WIDE R4, R21, 0x4, R2 ;  /* 0x0000000415047825 */ /* 0x000fe200078e0202 */
[----:B--2---:R-:W-:-:S05]  /*0530*/  @P0 IADD3 R27, PT, PT, R27, 0x1, RZ ;  /* 0x000000011b1b0810 */ /* 0x004fca0007ffe0ff */
[----:B------:R1:W-:Y:S04]  /*0540*/  @P0 STG.E desc[UR8][R10.64], R27 ;  /* 0x0000001b0a000986 */ /* 0x0003e8000c101908 */
[----:B------:R-:W2:Y:S04]  /*0550*/  LDG.E R24, desc[UR8][R6.64] ;  /* 0x0000000806187981 */ /* 0x000ea8000c1e1900 */
[----:B0-----:R-:W2:Y:S02]  /*0560*/  LDG.E R13, desc[UR8][R4.64] ;  /* 0x00000008040d7981 */ /* 0x001ea4000c1e1900 */
[----:B--2---:R-:W-:-:S13]  /*0570*/  FSETP.NEU.AND P0, PT, R24, R13, PT ;  /* 0x0000000d1800720b */ /* 0x004fda0003f0d000 */
[----:B------:R-:W0:Y:S02]  /*0580*/  @P0 LDC.64 R12, c[0x0][0x3d8] ;  /* 0x0000f600ff0c0b82 */ /* 0x000e240000000a00 */
[----:B0-----:R-:W2:Y:S01]  /*0590*/  @P0 LDG.E R25, desc[UR8][R12.64] ;  /* 0x000000080c190981 */ /* 0x001ea2000c1e1900 */
[----:B------:R-:W-:-:S04]  /*05a0*/  IMAD.WIDE R8, R23, 0x4, R6 ;  /* 0x0000000417087825 */ /* 0x000fc800078e0206 */
[----:B------:R-:W-:Y:S01]  /*05b0*/  IMAD.WIDE R2, R21, 0x4, R4 ;  /* 0x0000000415027825 */ /* 0x000fe200078e0204 */
[----:B--2---:R-:W-:-:S05]  /*05c0*/  @P0 IADD3 R25, PT, PT, R25, 0x1, RZ ;  /* 0x0000000119190810 */ /* 0x004fca0007ffe0ff */
[----:B------:R0:W-:Y:S04]  /*05d0*/  @P0 STG.E desc[UR8][R12.64], R25 ;  /* 0x000000190c000986 */ /* 0x0001e8000c101908 */
[----:B------:R-:W2:Y:S04]  /*05e0*/  LDG.E R24, desc[UR8][R8.64] ;  /* 0x0000000808187981 */ /* 0x000ea8000c1e1900 */
[----:B-1----:R-:W2:Y:S02]  /*05f0*/  LDG.E R11, desc[UR8][R2.64] ;  /* 0x00000008020b7981 */ /* 0x002ea4000c1e1900 */
        /* <DEDUP_REMOVED lines=35> */
[----:B------:R-:W2:Y:S02]  /*0830*/  LDG.E R13, desc[UR8][R12.64] ;  /* 0x000000080c0d7981 */ /* 0x000ea4000c1e1900 */
[----:B--2---:R-:W-:-:S13]  /*0840*/  FSETP.NEU.AND P0, PT, R8, R13, PT ;  /* 0x0000000d0800720b */ /* 0x004fda0003f0d000 */
[----:B-1----:R-:W1:Y:S02]  /*0850*/  @P0 LDC.64 R4, c[0x0][0x3d8] ;  /* 0x0000f600ff040b82 */ /* 0x002e640000000a00 */
[----:B-1----:R-:W2:Y:S01]  /*0860*/  @P0 LDG.E R7, desc[UR8][R4.64] ;  /* 0x0000000804070981 */ /* 0x002ea2000c1e1900 */
[----:B------:R-:W-:-:S04]  /*0870*/  UIADD3 UR7, UPT, UPT, UR7, 0x8, URZ ;  /* 0x0000000807077890 */ /* 0x000fc8000fffe0ff */
[----:B------:R-:W-:Y:S01]  /*0880*/  UISETP.NE.AND UP1, UPT, UR7, URZ, UPT ;  /* 0x000000ff0700728c */ /* 0x000fe2000bf25270 */
[----:B------:R-:W-:Y:S02]  /*0890*/  LEA R22, R23, R22, 0x3 ;  /* 0x0000001617167211 */ /* 0x000fe400078e18ff */
[----:B------:R-:W-:Y:S02]  /*08a0*/  LEA R20, R21, R20, 0x3 ;  /* 0x0000001415147211 */ /* 0x000fe400078e18ff */
[----:B--2---:R-:W-:-:S05]  /*08b0*/  @P0 IADD3 R7, PT, PT, R7, 0x1, RZ ;  /* 0x0000000107070810 */ /* 0x004fca0007ffe0ff */
[----:B------:R0:W-:Y:S01]  /*08c0*/  @P0 STG.E desc[UR8][R4.64], R7 ;  /* 0x0000000704000986 */ /* 0x0001e2000c101908 */
[----:B------:R-:W-:Y:S05]  /*08d0*/  BRA.U UP1, `(.L_x_8) ;  /* 0xfffffff901bc7547 */ /* 0x000fea000b83ffff */
.L_x_7:
[----:B------:R-:W-:-:S13]  /*08e0*/  ISETP.NE.AND P0, PT, R17, RZ, PT ;  /* 0x000000ff1100720c */ /* 0x000fda0003f05270 */
[----:B------:R-:W-:Y:S05]  /*08f0*/  @!P0 BRA `(.L_x_9) ;  /* 0x00000004009c8947 */ /* 0x000fea0003800000 */
[----:B0-----:R-:W-:-:S04]  /*0900*/  IADD3 R2, PT, PT, R17, -0x1, RZ ;  /* 0xffffffff11027810 */ /* 0x001fc80007ffe0ff */
[----:B------:R-:W-:-:S13]  /*0910*/  ISETP.GE.U32.AND P0, PT, R2, 0x3, PT ;  /* 0x000000030200780c */ /* 0x000fda0003f06070 */
[----:B------:R-:W-:Y:S05]  /*0920*/  @!P0 BRA `(.L_x_10) ;  /* 0x0000000000b88947 */ /* 0x000fea0003800000 */
[----:B------:R-:W0:Y:S08]  /*0930*/  LDC R3, c[0x0][0x3b4] ;  /* 0x0000ed00ff037b82 */ /* 0x000e300000000800 */
[----:B------:R-:W1:Y:S08]  /*0940*/  LDC R2, c[0x0][0x3d4] ;  /* 0x0000f500ff027b82 */ /* 0x000e700000000800 */
[----:B------:R-:W2:Y:S08]  /*0950*/  LDC.64 R4, c[0x0][0x398] ;  /* 0x0000e600ff047b82 */ /* 0x000eb00000000a00 */
[----:B------:R-:W3:Y:S01]  /*0960*/  LDC.64 R6, c[0x0][0x3b8] ;  /* 0x0000ee00ff067b82 */ /* 0x000ee20000000a00 */
[----:B0-----:R-:W-:-:S02]  /*0970*/  IMAD R9, R3, UR5, R18 ;  /* 0x0000000503097c24 */ /* 0x001fc4000f8e0212 */
[----:B-1----:R-:W-:Y:S02]  /*0980*/  IMAD R11, R2, UR5, R19 ;  /* 0x00000005020b7c24 */ /* 0x002fe4000f8e0213 */
[----:B--2---:R-:W-:-:S05]  /*0990*/  IMAD.WIDE R4, R9, 0x4, R4 ;  /* 0x0000000409047825 */ /* 0x004fca00078e0204 */
[----:B------:R-:W2:Y:S01]  /*09a0*/  LDG.E R8, desc[UR8][R4.64] ;  /* 0x0000000804087981 */ /* 0x000ea2000c1e1900 */
[----:B---3--:R-:W-:-:S05]  /*09b0*/  IMAD.WIDE R6, R11, 0x4, R6 ;  /* 0x000000040b067825 */ /* 0x008fca00078e0206 */
[----:B------:R-:W2:Y:S02]  /*09c0*/  LDG.E R9, desc[UR8][R6.64] ;  /* 0x0000000806097981 */ /* 0x000ea4000c1e1900 */
        /* <DEDUP_REMOVED lines=26> */
[----:B------:R-:W2:Y:S01]  /*0b70*/  LDG.E R3, desc[UR8][R2.64] ;  /* 0x0000000802037981 */ /* 0x000ea2000c1e1900 */
[----:B------:R-:W-:Y:S01]  /*0b80*/  UIADD3 UR5, UPT, UPT, UR5, 0x4, URZ ;  /* 0x0000000405057890 */ /* 0x000fe2000fffe0ff */
[----:B------:R-:W-:Y:S01]  /*0b90*/  BSSY.RECONVERGENT B0, `(.L_x_10) ;  /* 0x0000007000007945 */ /* 0x000fe20003800200 */
[----:B--2---:R-:W-:-:S13]  /*0ba0*/  FSETP.NEU.AND P0, PT, R10, R3, PT ;  /* 0x000000030a00720b */ /* 0x004fda0003f0d000 */
[----:B-1----:R-:W-:Y:S05]  /*0bb0*/  @!P0 BRA `(.L_x_11) ;  /* 0x0000000000108947 */ /* 0x002fea0003800000 */
[----:B------:R-:W0:Y:S02]  /*0bc0*/  LDC.64 R2, c[0x0][0x3d8] ;  /* 0x0000f600ff027b82 */ /* 0x000e240000000a00 */
[----:B0-----:R-:W2:Y:S02]  /*0bd0*/  LDG.E R5, desc[UR8][R2.64] ;  /* 0x0000000802057981 */ /* 0x001ea4000c1e1900 */
[----:B--2---:R-:W-:-:S05]  /*0be0*/  IADD3 R5, PT, PT, R5, 0x1, RZ ;  /* 0x0000000105057810 */ /* 0x004fca0007ffe0ff */
[----:B------:R0:W-:Y:S02]  /*0bf0*/  STG.E desc[UR8][R2.64], R5 ;  /* 0x0000000502007986 */ /* 0x0001e4000c101908 */
.L_x_11:
[----:B------:R-:W-:Y:S05]  /*0c00*/  BSYNC.RECONVERGENT B0 ;  /* 0x0000000000007941 */ /* 0x000fea0003800200 */
.L_x_10:
[----:B------:R-:W1:Y:S02]  /*0c10*/  LDCU UR6, c[0x0][0x390] ;  /* 0x00007200ff0677ac */ /* 0x000e640008000800 */
[----:B-1----:R-:W-:-:S09]  /*0c20*/  ULOP3.LUT UP1, UR7, UR6, 0x3, URZ, 0xc0, !UPT ;  /* 0x0000000306077892 */ /* 0x002fd2000f82c0ff */
[----:B------:R-:W-:Y:S05]  /*0c30*/  BRA.U !UP1, `(.L_x_9) ;  /* 0x0000000109cc7547 */ /* 0x000fea000b800000 */
[----:B------:R-:W-:-:S09]  /*0c40*/  UISETP.NE.AND UP1, UPT, UR7, 0x1, UPT ;  /* 0x000000010700788c */ /* 0x000fd2000bf25270 */
[----:B------:R-:W-:Y:S05]  /*0c50*/  BRA.U !UP1, `(.L_x_12) ;  /* 0x0000000109707547 */ /* 0x000fea000b800000 */
[----:B------:R-:W1:Y:S08]  /*0c60*/  LDC R9, c[0x0][0x3b4] ;  /* 0x0000ed00ff097b82 */ /* 0x000e700000000800 */
[----:B------:R-:W2:Y:S08]  /*0c70*/  LDC R10, c[0x0][0x3d4] ;  /* 0x0000f500ff0a7b82 */ /* 0x000eb00000000800 */
[----:B0-----:R-:W0:Y:S08]  /*0c80*/  LDC.64 R4, c[0x0][0x398] ;  /* 0x0000e600ff047b82 */ /* 0x001e300000000a00 */
[----:B------:R-:W3:Y:S01]  /*0c90*/  LDC.64 R2, c[0x0][0x3b8] ;  /* 0x0000ee00ff027b82 */ /* 0x000ee20000000a00 */
[----:B-1----:R-:W-:-:S02]  /*0ca0*/  IMAD R7, R9, UR5, R18 ;  /* 0x0000000509077c24 */ /* 0x002fc4000f8e0212 */
[----:B--2---:R-:W-:Y:S02]  /*0cb0*/  IMAD R11, R10, UR5, R19 ;  /* 0x000000050a0b7c24 */ /* 0x004fe4000f8e0213 */
[----:B0-----:R-:W-:-:S05]  /*0cc0*/  IMAD.WIDE R4, R7, 0x4, R4 ;  /* 0x0000000407047825 */ /* 0x001fca00078e0204 */
        /* <DEDUP_REMOVED lines=15> */
[----:B0-----:R-:W-:Y:S05]  /*0dc0*/  @!P0 BRA `(.L_x_13) ;  /* 0x0000000000108947 */ /* 0x001fea0003800000 */
[----:B------:R-:W0:Y:S02]  /*0dd0*/  LDC.64 R2, c[0x0][0x3d8] ;  /* 0x0000f600ff027b82 */ /* 0x000e240000000a00 */
[----:B0-----:R-:W2:Y:S02]  /*0de0*/  LDG.E R5, desc[UR8][R2.64] ;  /* 0x0000000802057981 */ /* 0x001ea4000c1e1900 */
[----:B--2---:R-:W-:-:S05]  /*0df0*/  IADD3 R5, PT, PT, R5, 0x1, RZ ;  /* 0x0000000105057810 */ /* 0x004fca0007ffe0ff */
[----:B------:R0:W-:Y:S02]  /*0e00*/  STG.E desc[UR8][R2.64], R5 ;  /* 0x0000000502007986 */ /* 0x0001e4000c101908 */
.L_x_13:
[----:B------:R-:W-:Y:S05]  /*0e10*/  BSYNC.RECONVERGENT B0 ;  /* 0x0000000000007941 */ /* 0x000fea0003800200 */
.L_x_12:
[----:B------:R-:W-:-:S04]  /*0e20*/  ULOP3.LUT UR6, UR6, 0x1, URZ, 0xc0, !UPT ;  /* 0x0000000106067892 */ /* 0x000fc8000f8ec0ff */
[----:B------:R-:W-:-:S09]  /*0e30*/  UISETP.NE.U32.AND UP1, UPT, UR6, 0x1, UPT ;  /* 0x000000010600788c */ /* 0x000fd2000bf25070 */
[----:B------:R-:W-:Y:S05]  /*0e40*/  BRA.U UP1, `(.L_x_9) ;  /* 0x0000000101487547 */ /* 0x000fea000b800000 */
[----:B------:R-:W1:Y:S08]  /*0e50*/  LDC R7, c[0x0][0x3b4] ;  /* 0x0000ed00ff077b82 */ /* 0x000e700000000800 */
[----:B------:R-:W2:Y:S08]  /*0e60*/  LDC R6, c[0x0][0x3d4] ;  /* 0x0000f500ff067b82 */ /* 0x000eb00000000800 */
[----:B0-----:R-:W0:Y:S08]  /*0e70*/  LDC.64 R2, c[0x0][0x398] ;  /* 0x0000e600ff027b82 */ /* 0x001e300000000a00 */
[----:B------:R-:W3:Y:S01]  /*0e80*/  LDC.64 R4, c[0x0][0x3b8] ;  /* 0x0000ee00ff047b82 */ /* 0x000ee20000000a00 */
[----:B-1----:R-:W-:-:S02]  /*0e90*/  IMAD R7, R7, UR5, R18 ;  /* 0x0000000507077c24 */ /* 0x002fc4000f8e0212 */
[----:B--2---:R-:W-:Y:S02]  /*0ea0*/  IMAD R19, R6, UR5, R19 ;  /* 0x0000000506137c24 */ /* 0x004fe4000f8e0213 */
[----:B0-----:R-:W-:-:S06]  /*0eb0*/  IMAD.WIDE R2, R7, 0x4, R2 ;  /* 0x0000000407027825 */ /* 0x001fcc00078e0202 */
[----:B------:R-:W2:Y:S01]  /*0ec0*/  LDG.E R2, desc[UR8][R2.64] ;  /* 0x0000000802027981 */ /* 0x000ea2000c1e1900 */
[----:B---3--:R-:W-:-:S06]  /*0ed0*/  IMAD.WIDE R4, R19, 0x4, R4 ;  /* 0x0000000413047825 */ /* 0x008fcc00078e0204 */
[----:B------:R-:W2:Y:S01]  /*0ee0*/  LDG.E R5, desc[UR8][R4.64] ;  /* 0x0000000804057981 */ /* 0x000ea2000c1e1900 */
[----:B------:R-:W-:Y:S01]  /*0ef0*/  BSSY.RECONVERGENT B0, `(.L_x_9) ;  /* 0x0000007000007945 */ /* 0x000fe20003800200 */
[----:B--2---:R-:W-:-:S13]  /*0f00*/  FSETP.NEU.AND P0, PT, R2, R5, PT ;  /* 0x000000050200720b */ /* 0x004fda0003f0d000 */
[----:B------:R-:W-:Y:S05]  /*0f10*/  @!P0 BRA `(.L_x_14) ;  /* 0x0000000000108947 */ /* 0x000fea0003800000 */
[----:B------:R-:W0:Y:S02]  /*0f20*/  LDC.64 R2, c[0x0][0x3d8] ;  /* 0x0000f600ff027b82 */ /* 0x000e240000000a00 */
[----:B0-----:R-:W2:Y:S02]  /*0f30*/  LDG.E R5, desc[UR8][R2.64] ;  /* 0x0000000802057981 */ /* 0x001ea4000c1e1900 */
[----:B--2---:R-:W-:-:S05]  /*0f40*/  IADD3 R5, PT, PT, R5, 0x1, RZ ;  /* 0x0000000105057810 */ /* 0x004fca0007ffe0ff */
[----:B------:R0:W-:Y:S02]  /*0f50*/  STG.E desc[UR8][R2.64], R5 ;  /* 0x0000000502007986 */ /* 0x0001e4000c101908 */
.L_x_14:
[----:B------:R-:W-:Y:S05]  /*0f60*/  BSYNC.RECONVERGENT B0 ;  /* 0x0000000000007941 */ /* 0x000fea0003800200 */
.L_x_9:
[----:B------:R-:W-:Y:S05]  /*0f70*/  BRA.U UP0, `(.L_x_15) ;  /* 0xfffffff100d47547 */ /* 0x000fea000b83ffff */
[----:B------:R-:W-:Y:S05]  /*0f80*/  EXIT ;  /* 0x000000000000794d */ /* 0x000fea0003800000 */
.L_x_16:
        /* <DEDUP_REMOVED lines=15> */
.L_x_30:


//--------------------- .text.tensor_4d_equals    --------------------------
	.section	.text.tensor_4d_equals,"ax",@progbits
	.align	128
        .global         tensor_4d_equals
        .type           tensor_4d_equals,@function
        .size           tensor_4d_equals,(.L_x_31 - tensor_4d_equals)
        .other          tensor_4d_equals,@"STO_CUDA_ENTRY STV_DEFAULT"
tensor_4d_equals:
.text.tensor_4d_equals:
        /* <DEDUP_REMOVED lines=20> */
[----:B------:R-:W1:Y:S07]  /*0140*/  LDCU.64 UR4, c[0x0][0x3a0] ;  /* 0x00007400ff0477ac */ /* 0x000e6e0008000a00 */
[----:B------:R-:W2:Y:S01]  /*0150*/  LDC.64 R2, c[0x0][0x398] ;  /* 0x0000e600ff027b82 */ /* 0x000ea20000000a00 */
[----:B0-----:R-:W-:Y:S01]  /*0160*/  ISETP.GE.AND P0, PT, R8, 0x1, PT ;  /* 0x000000010800780c */ /* 0x001fe20003f06270 */
[----:B--2---:R-:W-:-:S04]  /*0170*/  IMAD R0, R4, R3, R2 ;  /* 0x0000000304007224 */ /* 0x004fc800078e0202 */
[----:B-1----:R-:W-:-:S04]  /*0180*/  IMAD R0, R5, UR4, R0 ;  /* 0x0000000405007c24 */ /* 0x002fc8000f8e0200 */
[----:B------:R-:W-:-:S04]  /*0190*/  IMAD R0, R11, UR5, R0 ;  /* 0x000000050b007c24 */ /* 0x000fc8000f8e0200 */
[----:B------:R-:W-:Y:S05]  /*01a0*/  @!P0 EXIT ;  /* 0x000000000000894d */ /* 0x000fea0003800000 */
[----:B------:R-:W0:Y:S01]  /*01b0*/  LDC.64 R6, c[0x0][0x3b8] ;  /* 0x0000ee00ff067b82 */ /* 0x000e220000000a00 */
[----:B------:R-:W1:Y:S01]  /*01c0*/  LDCU.64 UR6, c[0x0][0x3c0] ;  /* 0x00007800ff0677ac */ /* 0x000e620008000a00 */
[C---:B------:R-:W-:Y:S01]  /*01d0*/  ISETP.GE.U32.AND P1, PT, R8.reuse, 0x8, PT ;  /* 0x000000080800780c */ /* 0x040fe20003f26070 */
[----:B------:R-:W-:Y:S01]  /*01e0*/  HFMA2 R3, -RZ, RZ, 0, 0 ;  /* 0x00000000ff037431 */ /* 0x000fe200000001ff */
[----:B------:R-:W-:Y:S01]  /*01f0*/  LOP3.LUT R9, R8, 0x7, RZ, 0xc0, !PT ;  /* 0x0000000708097812 */ /* 0x000fe200078ec0ff */
[----:B------:R-:W2:Y:S03]  /*0200*/  LDCU.64 UR4, c[0x0][0x358] ;  /* 0x00006b00ff0477ac */ /* 0x000ea60008000a00 */
[----:B------:R-:W-:Y:S01]  /*0210*/  ISETP.NE.AND P0, PT, R9, RZ, PT ;  /* 0x000000ff0900720c */ /* 0x000fe20003f05270 */
[----:B0-----:R-:W-:-:S04]  /*0220*/  IMAD R2, R4, R7, R6 ;  /* 0x0000000704027224 */ /* 0x001fc800078e0206 */
[----:B-1----:R-:W-:-:S04]  /*0230*/  IMAD R2, R5, UR6, R2 ;  /* 0x0000000605027c24 */ /* 0x002fc8000f8e0202 */
[----:B------:R-:W-:Y:S01]  /*0240*/  IMAD R2, R11, UR7, R2 ;  /* 0x000000070b027c24 */ /* 0x000fe2000f8e0202 */
[----:B--2---:R-:W-:Y:S06]  /*0250*/  @!P1 BRA `(.L_x_17) ;  /* 0x00000004005c9947 */ /* 0x004fec0003800000 */
[----:B------:R-:W-:Y:S01]  /*0260*/  IMAD R6, R11, UR7, R6 ;  /* 0x000000070b067c24 */ /* 0x000fe2000f8e0206 */
[----:B------:R-:W-:-:S03]  /*0270*/  LOP3.LUT R3, R8, 0x7ffffff8, RZ, 0xc0, !PT ;  /* 0x7ffffff808037812 */ /* 0x000fc600078ec0ff */
[----:B------:R-:W-:Y:S01]  /*0280*/  IMAD R6, R5, UR6, R6 ;  /* 0x0000000605067c24 */ /* 0x000fe2000f8e0206 */
[----:B------:R-:W-:Y:S02]  /*0290*/  MOV R5, R0 ;  /* 0x0000000000057202 */ /* 0x000fe40000000f00 */
[----:B------:R-:W-:Y:S01]  /*02a0*/  IADD3 R8, PT, PT, -R3, RZ, RZ ;  /* 0x000000ff03087210 */ /* 0x000fe20007ffe1ff */
[----:B------:R-:W-:-:S07]  /*02b0*/  IMAD R4, R4, R7, R6 ;  /* 0x0000000704047224 */ /* 0x000fce00078e0206 */
.L_x_18:
[----:B------:R-:W0:Y:S08]  /*02c0*/  LDC.64 R12, c[0x0][0x390] ;  /* 0x0000e400ff0c7b82 */ /* 0x000e300000000a00 */
[----:B------:R-:W1:Y:S01]  /*02d0*/  LDC.64 R10, c[0x0][0x3b0] ;  /* 0x0000ec00ff0a7b82 */ /* 0x000e620000000a00 */
[----:B0-----:R-:W-:-:S05]  /*02e0*/  IMAD.WIDE R12, R5, 0x4, R12 ;  /* 0x00000004050c7825 */ /* 0x001fca00078e020c */
[----:B------:R-:W2:Y:S01]  /*02f0*/  LDG.E R6, desc[UR4][R12.64] ;  /* 0x000000040c067981 */ /* 0x000ea2000c1e1900 */
[----:B-1----:R-:W-:-:S05]  /*0300*/  IMAD.WIDE R10, R4, 0x4, R10 ;  /* 0x00000004040a7825 */ /* 0x002fca00078e020a */
[----:B------:R-:W2:Y:S02]  /*0310*/  LDG.E R7, desc[UR4][R10.64] ;  /* 0x000000040a077981 */ /* 0x000ea4000c1e1900 */
[----:B--2---:R-:W-:Y:S02]  /*0320*/  FSETP.NEU.AND P1, PT, R6, R7, PT ;  /* 0x000000070600720b */ /* 0x004fe40003f2d000 */
[----:B------:R-:W0:Y:S08]  /*0330*/  LDC R6, c[0x0][0x3a8] ;  /* 0x0000ea00ff067b82 */ /* 0x000e300000000800 */
[----:B------:R-:W1:Y:S08]  /*0340*/  LDC R7, c[0x0][0x3c8] ;  /* 0x0000f200ff077b82 */ /* 0x000e700000000800 */
[----:B------:R-:W2:Y:S02]  /*0350*/  @P1 LDC.64 R14, c[0x0][0x3d0] ;  /* 0x0000f400ff0e1b82 */ /* 0x000ea40000000a00 */
[----:B--2---:R-:W2:Y:S01]  /*0360*/  @P1 LDG.E R16, desc[UR4][R14.64] ;  /* 0x000000040e101981 */ /* 0x004ea2000c1e1900 */
[----:B-1----:R-:W-:Y:S01]  /*0370*/  IMAD.WIDE R18, R7, 0x4, R10 ;  /* 0x0000000407127825 */ /* 0x002fe200078e020a */
[----:B--2---:R-:W-:-:S03]  /*0380*/  @P1 IADD3 R23, PT, PT, R16, 0x1, RZ ;  /* 0x0000000110171810 */ /* 0x004fc60007ffe0ff */
        /* <DEDUP_REMOVED lines=61> */
[----:B------:R-:W-:Y:S02]  /*0760*/  IADD3 R8, PT, PT, R8, 0x8, RZ ;  /* 0x0000000808087810 */ /* 0x000fe40007ffe0ff */
[----:B------:R-:W-:Y:S02]  /*0770*/  LEA R5, R6, R5, 0x3 ;  /* 0x0000000506057211 */ /* 0x000fe400078e18ff */
[----:B------:R-:W-:Y:S01]  /*0780*/  LEA R4, R7, R4, 0x3 ;  /* 0x0000000407047211 */ /* 0x000fe200078e18ff */
[----:B--2---:R-:W-:-:S05]  /*0790*/  @P1 VIADD R13, R13, 0x1 ;  /* 0x000000010d0d1836 */ /* 0x004fca0000000000 */
[----:B------:R0:W-:Y:S01]  /*07a0*/  @P1 STG.E desc[UR4][R10.64], R13 ;  /* 0x0000000d0a001986 */ /* 0x0001e2000c101904 */
[----:B------:R-:W-:-:S13]  /*07b0*/  ISETP.NE.AND P1, PT, R8, RZ, PT ;  /* 0x000000ff0800720c */ /* 0x000fda0003f25270 */
[----:B0-----:R-:W-:Y:S05]  /*07c0*/  @P1 BRA `(.L_x_18) ;  /* 0xfffffff800bc1947 */ /* 0x001fea000383ffff */
.L_x_17:
[----:B------:R-:W-:Y:S05]  /*07d0*/  @!P0 EXIT ;  /* 0x000000000000894d */ /* 0x000fea0003800000 */
[----:B------:R-:W0:Y:S01]  /*07e0*/  LDC R4, c[0x0][0x38c] ;  /* 0x0000e300ff047b82 */ /* 0x000e220000000800 */
[----:B------:R-:W-:Y:S02]  /*07f0*/  ISETP.GE.U32.AND P0, PT, R9, 0x4, PT ;  /* 0x000000040900780c */ /* 0x000fe40003f06070 */
[----:B0-----:R-:W-:-:S11]  /*0800*/  LOP3.LUT R18, R4, 0x3, RZ, 0xc0, !PT ;  /* 0x0000000304127812 */ /* 0x001fd600078ec0ff */
[----:B------:R-:W-:Y:S05]  /*0810*/  @!P0 BRA `(.L_x_19) ;  /* 0x0000000000b88947 */ /* 0x000fea0003800000 */
[----:B------:R-:W0:Y:S08]  /*0820*/  LDC R6, c[0x0][0x3a8] ;  /* 0x0000ea00ff067b82 */ /* 0x000e300000000800 */
[----:B------:R-:W1:Y:S08]  /*0830*/  LDC R5, c[0x0][0x3c8] ;  /* 0x0000f200ff057b82 */ /* 0x000e700000000800 */
[----:B------:R-:W2:Y:S08]  /*0840*/  LDC.64 R8, c[0x0][0x390] ;  /* 0x0000e400ff087b82 */ /* 0x000eb00000000a00 */
[----:B------:R-:W3:Y:S01]  /*0850*/  LDC.64 R14, c[0x0][0x3b0] ;  /* 0x0000ec00ff0e7b82 */ /* 0x000ee20000000a00 */
[----:B0-----:R-:W-:-:S02]  /*0860*/  IMAD R7, R3, R6, R0 ;  /* 0x0000000603077224 */ /* 0x001fc400078e0200 */
[----:B-1----:R-:W-:Y:S02]  /*0870*/  IMAD R11, R3, R5, R2 ;  /* 0x00000005030b7224 */ /* 0x002fe400078e0202 */
        /* <DEDUP_REMOVED lines=26> */
[----:B------:R-:W-:-:S04]  /*0a20*/  IMAD.WIDE R10, R5, 0x4, R8 ;  /* 0x00000004050a7825 */ /* 0x000fc800078e0208 */
[----:B--2---:R-:W-:-:S05]  /*0a30*/  @P0 VIADD R17, R17, 0x1 ;  /* 0x0000000111110836 */ /* 0x004fca0000000000 */
[----:B------:R1:W-:Y:S04]  /*0a40*/  @P0 STG.E desc[UR4][R12.64], R17 ;  /* 0x000000110c000986 */ /* 0x0003e8000c101904 */
[----:B------:R-:W2:Y:S04]  /*0a50*/  LDG.E R6, desc[UR4][R6.64] ;  /* 0x0000000406067981 */ /* 0x000ea8000c1e1900 */
[----:B------:R-:W2:Y:S01]  /*0a60*/  LDG.E R11, desc[UR4][R10.64] ;  /* 0x000000040a0b7981 */ /* 0x000ea2000c1e1900 */
[----:B------:R-:W-:Y:S01]  /*0a70*/  BSSY.RECONVERGENT B0, `(.L_x_20) ;  /* 0x0000007000007945 */ /* 0x000fe20003800200 */
[----:B--2---:R-:W-:-:S13]  /*0a80*/  FSETP.NEU.AND P0, PT, R6, R11, PT ;  /* 0x0000000b0600720b */ /* 0x004fda0003f0d000 */
[----:B-1----:R-:W-:Y:S05]  /*0a90*/  @!P0 BRA `(.L_x_21) ;  /* 0x0000000000108947 */ /* 0x002fea0003800000 */
[----:B------:R-:W0:Y:S02]  /*0aa0*/  LDC.64 R6, c[0x0][0x3d0] ;  /* 0x0000f400ff067b82 */ /* 0x000e240000000a00 */
[----:B0-----:R-:W2:Y:S02]  /*0ab0*/  LDG.E R5, desc[UR4][R6.64] ;  /* 0x0000000406057981 */ /* 0x001ea4000c1e1900 */
[----:B--2---:R-:W-:-:S05]  /*0ac0*/  IADD3 R5, PT, PT, R5, 0x1, RZ ;  /* 0x0000000105057810 */ /* 0x004fca0007ffe0ff */
[----:B------:R0:W-:Y:S02]  /*0ad0*/  STG.E desc[UR4][R6.64], R5 ;  /* 0x0000000506007986 */ /* 0x0001e4000c101904 */
.L_x_21:
[----:B------:R-:W-:Y:S05]  /*0ae0*/  BSYNC.RECONVERGENT B0 ;  /* 0x0000000000007941 */ /* 0x000fea0003800200 */
.L_x_20:
[----:B------:R-:W-:-:S07]  /*0af0*/  IADD3 R3, PT, PT, R3, 0x4, RZ ;  /* 0x0000000403037810 */ /* 0x000fce0007ffe0ff */
.L_x_19:
[----:B------:R-:W-:-:S13]  /*0b00*/  ISETP.NE.AND P0, PT, R18, RZ, PT ;  /* 0x000000ff1200720c */ /* 0x000fda0003f05270 */
[----:B------:R-:W-:Y:S05]  /*0b10*/  @!P0 EXIT ;  /* 0x000000000000894d */ /* 0x000fea0003800000 */
[----:B------:R-:W-:-:S13]  /*0b20*/  ISETP.NE.AND P0, PT, R18, 0x1, PT ;  /* 0x000000011200780c */ /* 0x000fda0003f05270 */
[----:B------:R-:W-:Y:S05]  /*0b30*/  @!P0 BRA `(.L_x_22) ;  /* 0x0000000000708947 */ /* 0x000fea0003800000 */
[----:B------:R-:W1:Y:S08]  /*0b40*/  LDC R11, c[0x0][0x3a8] ;  /* 0x0000ea00ff0b7b82 */ /* 0x000e700000000800 */
[----:B------:R-:W2:Y:S08]  /*0b50*/  LDC R17, c[0x0][0x3c8] ;  /* 0x0000f200ff117b82 */ /* 0x000eb00000000800 */
[----:B0-----:R-:W0:Y:S08]  /*0b60*/  LDC.64 R6, c[0x0][0x390] ;  /* 0x0000e400ff067b82 */ /* 0x001e300000000a00 */
[----:B------:R-:W3:Y:S01]  /*0b70*/  LDC.64 R8, c[0x0][0x3b0] ;  /* 0x0000ec00ff087b82 */ /* 0x000ee20000000a00 */
[----:B-1----:R-:W-:-:S02]  /*0b80*/  IMAD R5, R3, R11, R0 ;  /* 0x0000000b03057224 */ /* 0x002fc400078e0200 */
[----:B--2---:R-:W-:Y:S02]  /*0b90*/  IMAD R13, R3, R17, R2 ;  /* 0x00000011030d7224 */ /* 0x004fe400078e0202 */
        /* <DEDUP_REMOVED lines=13> */
[----:B------:R-:W-:Y:S01]  /*0c70*/  BSSY.RECONVERGENT B0, `(.L_x_23) ;  /* 0x0000007000007945 */ /* 0x000fe20003800200 */
[----:B--2---:R-:W-:-:S13]  /*0c80*/  FSETP.NEU.AND P0, PT, R8, R11, PT ;  /* 0x0000000b0800720b */ /* 0x004fda0003f0d000 */
[----:B0-----:R-:W-:Y:S05]  /*0c90*/  @!P0 BRA `(.L_x_24) ;  /* 0x0000000000108947 */ /* 0x001fea0003800000 */
[----:B------:R-:W0:Y:S02]  /*0ca0*/  LDC.64 R6, c[0x0][0x3d0] ;  /* 0x0000f400ff067b82 */ /* 0x000e240000000a00 */
[----:B0-----:R-:W2:Y:S02]  /*0cb0*/  LDG.E R5, desc[UR4][R6.64] ;  /* 0x0000000406057981 */ /* 0x001ea4000c1e1900 */
[----:B--2---:R-:W-:-:S05]  /*0cc0*/  IADD3 R5, PT, PT, R5, 0x1, RZ ;  /* 0x0000000105057810 */ /* 0x004fca0007ffe0ff */
[----:B------:R0:W-:Y:S02]  /*0cd0*/  STG.E desc[UR4][R6.64], R5 ;  /* 0x0000000506007986 */ /* 0x0001e4000c101904 */
.L_x_24:
[----:B------:R-:W-:Y:S05]  /*0ce0*/  BSYNC.RECONVERGENT B0 ;  /* 0x0000000000007941 */ /* 0x000fea0003800200 */
.L_x_23:
[----:B------:R-:W-:-:S07]  /*0cf0*/  IADD3 R3, PT, PT, R3, 0x2, RZ ;  /* 0x0000000203037810 */ /* 0x000fce0007ffe0ff */
.L_x_22:
[----:B------:R-:W-:-:S04]  /*0d00*/  LOP3.LUT R4, R4, 0x1, RZ, 0xc0, !PT ;  /* 0x0000000104047812 */ /* 0x000fc800078ec0ff */
[----:B------:R-:W-:-:S13]  /*0d10*/  ISETP.NE.U32.AND P0, PT, R4, 0x1, PT ;  /* 0x000000010400780c */ /* 0x000fda0003f05070 */
[----:B------:R-:W-:Y:S05]  /*0d20*/  @P0 EXIT ;  /* 0x000000000000094d */ /* 0x000fea0003800000 */
[----:B0-----:R-:W0:Y:S01]  /*0d30*/  LDC.64 R4, c[0x0][0x390] ;  /* 0x0000e400ff047b82 */ /* 0x001e220000000a00 */
[----:B------:R-:W1:Y:S01]  /*0d40*/  LDCU UR6, c[0x0][0x3a8] ;  /* 0x00007500ff0677ac */ /* 0x000e620008000800 */
[----:B------:R-:W2:Y:S06]  /*0d50*/  LDCU UR7, c[0x0][0x3c8] ;  /* 0x00007900ff0777ac */ /* 0x000eac0008000800 */
[----:B------:R-:W3:Y:S01]  /*0d60*/  LDC.64 R6, c[0x0][0x3b0] ;  /* 0x0000ec00ff067b82 */ /* 0x000ee20000000a00 */
[C---:B-1----:R-:W-:Y:S02]  /*0d70*/  IMAD R9, R3.reuse, UR6, R0 ;  /* 0x0000000603097c24 */ /* 0x042fe4000f8e0200 */
[----:B--2---:R-:W-:-:S02]  /*0d80*/  IMAD R11, R3, UR7, R2 ;  /* 0x00000007030b7c24 */ /* 0x004fc4000f8e0202 */
[----:B0-----:R-:W-:-:S06]  /*0d90*/  IMAD.WIDE R2, R9, 0x4, R4 ;  /* 0x0000000409027825 */ /* 0x001fcc00078e0204 */
[----:B------:R-:W2:Y:S01]  /*0da0*/  LDG.E R2, desc[UR4][R2.64] ;  /* 0x0000000402027981 */ /* 0x000ea2000c1e1900 */
[----:B---3--:R-:W-:-:S06]  /*0db0*/  IMAD.WIDE R4, R11, 0x4, R6 ;  /* 0x000000040b047825 */ /* 0x008fcc00078e0206 */
[----:B------:R-:W2:Y:S02]  /*0dc0*/  LDG.E R5, desc[UR4][R4.64] ;  /* 0x0000000404057981 */ /* 0x000ea4000c1e1900 */
[----:B--2---:R-:W-:-:S13]  /*0dd0*/  FSETP.NEU.AND P0, PT, R2, R5, PT ;  /* 0x000000050200720b */ /* 0x004fda0003f0d000 */
[----:B------:R-:W-:Y:S05]  /*0de0*/  @!P0 EXIT ;  /* 0x000000000000894d */ /* 0x000fea0003800000 */
[----:B------:R-:W0:Y:S02]  /*0df0*/  LDC.64 R2, c[0x0][0x3d0] ;  /* 0x0000f400ff027b82 */ /* 0x000e240000000a00 */
[----:B0-----:R-:W2:Y:S02]  /*0e00*/  LDG.E R5, desc[UR4][R2.64] ;  /* 0x0000000402057981 */ /* 0x001ea4000c1e1900 */
[----:B--2---:R-:W-:-:S05]  /*0e10*/  IADD3 R5, PT, PT, R5, 0x1, RZ ;  /* 0x0000000105057810 */ /* 0x004fca0007ffe0ff */
[----:B------:R-:W-:Y:S01]  /*0e20*/  STG.E desc[UR4][R2.64], R5 ;  /* 0x0000000502007986 */ /* 0x000fe2000c101904 */
[----:B------:R-:W-:Y:S05]  /*0e30*/  EXIT ;  /* 0x000000000000794d */ /* 0x000fea0003800000 */
.L_x_25:
        /* <DEDUP_REMOVED lines=12> */
.L_x_31:


//--------------------- .text.tensor_3d_equals    --------------------------
	.section	.text.tensor_3d_equals,"ax",@progbits
	.align	128
        .global         tensor_3d_equals
        .type           tensor_3d_equals,@function
        .size           tensor_3d_equals,(.L_x_32 - tensor_3d_equals)
        .other          tensor_3d_equals,@"STO_CUDA_ENTRY STV_DEFAULT"
tensor_3d_equals:
.text.tensor_3d_equals:
        /* <DEDUP_REMOVED lines=19> */
[----:B------:R-:W0:Y:S01]  /*0130*/  LDC.64 R8, c[0x0][0x398] ;  /* 0x0000e600ff087b82 */ /* 0x000e220000000a00 */
[----:B------:R-:W1:Y:S01]  /*0140*/  LDCU.64 UR6, c[0x0][0x3a0] ;  /* 0x00007400ff0677ac */ /* 0x000e620008000a00 */
[----:B------:R-:W2:Y:S06]  /*0150*/  LDCU.64 UR4, c[0x0][0x358] ;  /* 0x00006b00ff0477ac */ /* 0x000eac0008000a00 */
[----:B------:R-:W3:Y:S08]  /*0160*/  LDC.64 R10, c[0x0][0x3b0] ;  /* 0x0000ec00ff0a7b82 */ /* 0x000ef00000000a00 */
[----:B------:R-:W4:Y:S08]  /*0170*/  LDC.64 R12, c[0x0][0x3b8] ;  /* 0x0000ee00ff0c7b82 */ /* 0x000f300000000a00 */
[----:B------:R-:W5:Y:S01]  /*0180*/  LDC.64 R4, c[0x0][0x390] ;  /* 0x0000e400ff047b82 */ /* 0x000f620000000a00 */
[----:B0-----:R-:W-:-:S04]  /*0190*/  IMAD R8, R0, R9, R8 ;  /* 0x0000000900087224 */ /* 0x001fc800078e0208 */
[----:B-1----:R-:W-:-:S03]  /*01a0*/  IMAD R9, R7, UR6, R8 ;  /* 0x0000000607097c24 */ /* 0x002fc6000f8e0208 */
[----:B------:R-:W0:Y:S01]  /*01b0*/  LDC.64 R2, c[0x0][0x3a8] ;  /* 0x0000ea00ff027b82 */ /* 0x000e220000000a00 */
[----:B---3--:R-:W-:Y:S02]  /*01c0*/  IMAD R0, R0, R11, R10 ;  /* 0x0000000b00007224 */ /* 0x008fe400078e020a */
[----:B------:R-:W-:Y:S02]  /*01d0*/  IMAD R9, R6, UR7, R9 ;  /* 0x0000000706097c24 */ /* 0x000fe4000f8e0209 */
[----:B----4-:R-:W-:-:S04]  /*01e0*/  IMAD R0, R7, R12, R0 ;  /* 0x0000000c07007224 */ /* 0x010fc800078e0200 */
[----:B------:R-:W-:Y:S02]  /*01f0*/  IMAD R7, R6, R13, R0 ;  /* 0x0000000d06077224 */ /* 0x000fe400078e0200 */
[----:B-----5:R-:W-:-:S06]  /*0200*/  IMAD.WIDE R4, R9, 0x4, R4 ;  /* 0x0000000409047825 */ /* 0x020fcc00078e0204 */
[----:B--2---:R-:W2:Y:S01]  /*0210*/  LDG.E R4, desc[UR4][R4.64] ;  /* 0x0000000404047981 */ /* 0x004ea2000c1e1900 */
[----:B0-----:R-:W-:-:S06]  /*0220*/  IMAD.WIDE R2, R7, 0x4, R2 ;  /* 0x0000000407027825 */ /* 0x001fcc00078e0202 */
        /* <DEDUP_REMOVED lines=8> */
.L_x_26:
        /* <DEDUP_REMOVED lines=13> */
.L_x_32:


//--------------------- .text.tensor_2d_equals    --------------------------
	.section	.text.tensor_2d_equals,"ax",@progbits
	.align	128
        .global         tensor_2d_equals
        .type           tensor_2d_equals,@function
        .size           tensor_2d_equals,(.L_x_33 - tensor_2d_equals)
        .other          tensor_2d_equals,@"STO_CUDA_ENTRY STV_DEFAULT"
tensor_2d_equals:
.text.tensor_2d_equals:
[----:B------:R-:W-:Y:S01]  /*0000*/  LDC R1, c[0x0][0x37c] ;  /* 0x0000df00ff017b82 */ /* 0x000fe20000000800 */
[----:B------:R-:W0:Y:S07]  /*0010*/  S2R R5, SR_TID.Y ;  /* 0x0000000000057919 */ /* 0x000e2e0000002200 */
[----:B------:R-:W1:Y:S01]  /*0020*/  LDC R0, c[0x0][0x360] ;  /* 0x0000d800ff007b82 */ /* 0x000e620000000800 */
[----:B------:R-:W2:Y:S01]  /*0030*/  LDCU.64 UR6, c[0x0][0x380] ;  /* 0x00007000ff0677ac */ /* 0x000ea20008000a00 */
[----:B------:R-:W1:Y:S06]  /*0040*/  S2R R3, SR_TID.X ;  /* 0x0000000000037919 */ /* 0x000e6c0000002100 */
[----:B------:R-:W0:Y:S08]  /*0050*/  S2UR UR5, SR_CTAID.Y ;  /* 0x00000000000579c3 */ /* 0x000e300000002600 */
[----:B------:R-:W0:Y:S08]  /*0060*/  LDC R6, c[0x0][0x364] ;  /* 0x0000d900ff067b82 */ /* 0x000e300000000800 */
[----:B------:R-:W1:Y:S01]  /*0070*/  S2UR UR4, SR_CTAID.X ;  /* 0x00000000000479c3 */ /* 0x000e620000002500 */
[----:B0-----:R-:W-:-:S05]  /*0080*/  IMAD R6, R6, UR5, R5 ;  /* 0x0000000506067c24 */ /* 0x001fca000f8e0205 */
[----:B--2---:R-:W-:Y:S01]  /*0090*/  ISETP.GE.AND P0, PT, R6, UR7, PT ;  /* 0x0000000706007c0c */ /* 0x004fe2000bf06270 */
[----:B-1----:R-:W-:-:S05]  /*00a0*/  IMAD R0, R0, UR4, R3 ;  /* 0x0000000400007c24 */ /* 0x002fca000f8e0203 */
[----:B------:R-:W-:-:S13]  /*00b0*/  ISETP.GE.OR P0, PT, R0, UR6, P0 ;  /* 0x0000000600007c0c */ /* 0x000fda0008706670 */
[----:B------:R-:W-:Y:S05]  /*00c0*/  @P0 EXIT ;  /* 0x000000000000094d */ /* 0x000fea0003800000 */
[----:B------:R-:W0:Y:S01]  /*00d0*/  LDC.64 R8, c[0x0][0x390] ;  /* 0x0000e400ff087b82 */ /* 0x000e220000000a00 */
[----:B------:R-:W1:Y:S01]  /*00e0*/  LDCU UR6, c[0x0][0x398] ;  /* 0x00007300ff0677ac */ /* 0x000e620008000800 */
[----:B------:R-:W2:Y:S06]  /*00f0*/  LDCU UR7, c[0x0][0x3b0] ;  /* 0x00007600ff0777ac */ /* 0x000eac0008000800 */
[----:B------:R-:W3:Y:S01]  /*0100*/  LDC.64 R10, c[0x0][0x3a8] ;  /* 0x0000ea00ff0a7b82 */ /* 0x000ee20000000a00 */
[----:B------:R-:W4:Y:S07]  /*0110*/  LDCU.64 UR4, c[0x0][0x358] ;  /* 0x00006b00ff0477ac */ /* 0x000f2e0008000a00 */
[----:B------:R-:W5:Y:S08]  /*0120*/  LDC.64 R2, c[0x0][0x388] ;  /* 0x0000e200ff027b82 */ /* 0x000f700000000a00 */
[----:B------:R-:W4:Y:S01]  /*0130*/  LDC.64 R4, c[0x0][0x3a0] ;  /* 0x0000e800ff047b82 */ /* 0x000f220000000a00 */
[----:B0-----:R-:W-:-:S04]  /*0140*/  IMAD R7, R0, R9, R8 ;  /* 0x0000000900077224 */ /* 0x001fc800078e0208 */
[----:B-1----:R-:W-:Y:S02]  /*0150*/  IMAD R7, R6, UR6, R7 ;  /* 0x0000000606077c24 */ /* 0x002fe4000f8e0207 */
[----:B---3--:R-:W-:-:S04]  /*0160*/  IMAD R9, R0, R11, R10 ;  /* 0x0000000b00097224 */ /* 0x008fc800078e020a */
[----:B--2---:R-:W-:Y:S02]  /*0170*/  IMAD R9, R6, UR7, R9 ;  /* 0x0000000706097c24 */ /* 0x004fe4000f8e0209 */
[----:B-----5:R-:W-:-:S06]  /*0180*/  IMAD.WIDE R2, R7, 0x4, R2 ;  /* 0x0000000407027825 */ /* 0x020fcc00078e0202 */
[----:B----4-:R-:W2:Y:S01]  /*0190*/  LDG.E R2, desc[UR4][R2.64] ;  /* 0x0000000402027981 */ /* 0x010ea2000c1e1900 */
[----:B------:R-:W-:-:S06]  /*01a0*/  IMAD.WIDE R4, R9, 0x4, R4 ;  /* 0x0000000409047825 */ /* 0x000fcc00078e0204 */
        /* <DEDUP_REMOVED lines=8> */
.L_x_27:
        /* <DEDUP_REMOVED lines=13> */
.L_x_33:


//--------------------- .text.tensor_1d_equals    --------------------------
	.section	.text.tensor_1d_equals,"ax",@progbits
	.align	128
        .global         tensor_1d_equals
        .type           tensor_1d_equals,@function
        .size           tensor_1d_equals,(.L_x_34 - tensor_1d_equals)
        .other          tensor_1d_equals,@"STO_CUDA_ENTRY STV_DEFAULT"
tensor_1d_equals:
.text.tensor_1d_equals:
[----:B------:R-:W-:Y:S01]  /*0000*/  LDC R1, c[0x0][0x37c] ;  /* 0x0000df00ff017b82 */ /* 0x000fe20000000800 */
[----:B------:R-:W0:Y:S07]  /*0010*/  S2R R3, SR_TID.X ;  /* 0x0000000000037919 */ /* 0x000e2e0000002100 */
[----:B------:R-:W0:Y:S01]  /*0020*/  S2UR UR4, SR_CTAID.X ;  /* 0x00000000000479c3 */ /* 0x000e220000002500 */
[----:B------:R-:W1:Y:S07]  /*0030*/  LDCU UR5, c[0x0][0x380] ;  /* 0x00007000ff0577ac */ /* 0x000e6e0008000800 */
[----:B------:R-:W0:Y:S02]  /*0040*/  LDC R0, c[0x0][0x360] ;  /* 0x0000d800ff007b82 */ /* 0x000e240000000800 */
[----:B0-----:R-:W-:-:S05]  /*0050*/  IMAD R0, R0, UR4, R3 ;  /* 0x0000000400007c24 */ /* 0x001fca000f8e0203 */
[----:B-1----:R-:W-:-:S13]  /*0060*/  ISETP.GE.AND P0, PT, R0, UR5, PT ;  /* 0x0000000500007c0c */ /* 0x002fda000bf06270 */
[----:B------:R-:W-:Y:S05]  /*0070*/  @P0 EXIT ;  /* 0x000000000000094d */ /* 0x000fea0003800000 */
[----:B------:R-:W0:Y:S01]  /*0080*/  LDC.64 R6, c[0x0][0x390] ;  /* 0x0000e400ff067b82 */ /* 0x000e220000000a00 */
[----:B------:R-:W1:Y:S07]  /*0090*/  LDCU.64 UR4, c[0x0][0x358] ;  /* 0x00006b00ff0477ac */ /* 0x000e6e0008000a00 */
[----:B------:R-:W2:Y:S08]  /*00a0*/  LDC.64 R8, c[0x0][0x3a0] ;  /* 0x0000e800ff087b82 */ /* 0x000eb00000000a00 */
[----:B------:R-:W3:Y:S08]  /*00b0*/  LDC.64 R2, c[0x0][0x388] ;  /* 0x0000e200ff027b82 */ /* 0x000ef00000000a00 */
[----:B------:R-:W4:Y:S01]  /*00c0*/  LDC.64 R4, c[0x0][0x398] ;  /* 0x0000e600ff047b82 */ /* 0x000f220000000a00 */
[----:B0-----:R-:W-:-:S02]  /*00d0*/  IMAD R7, R0, R7, R6 ;  /* 0x0000000700077224 */ /* 0x001fc400078e0206 */
[----:B--2---:R-:W-:Y:S02]  /*00e0*/  IMAD R9, R0, R9, R8 ;  /* 0x0000000900097224 */ /* 0x004fe400078e0208 */
[----:B---3--:R-:W-:-:S06]  /*00f0*/  IMAD.WIDE R2, R7, 0x4, R2 ;  /* 0x0000000407027825 */ /* 0x008fcc00078e0202 */
[----:B-1----:R-:W2:Y:S01]  /*0100*/  LDG.E R2, desc[UR4][R2.64] ;  /* 0x0000000402027981 */ /* 0x002ea2000c1e1900 */
[----:B----4-:R-:W-:-:S06]  /*0110*/  IMAD.WIDE R4, R9, 0x4, R4 ;  /* 0x0000000409047825 */ /* 0x010fcc00078e0204 */
        /* <DEDUP_REMOVED lines=8> */
.L_x_28:
        /* <DEDUP_REMOVED lines=14> */
.L_x_34:


//--------------------- .nv.shared.reserved.0     --------------------------
	.section	.nv.shared.reserved.0,"aw",@nobits
	.weak		__nv_reservedSMEM_offset_0_alias
	.size		__nv_reservedSMEM_offset_0_alias, 0, 64
	.other		__nv_reservedSMEM_offset_0_alias,@"STO_CUDA_RESERVED_SHARED STV_DEFAULT"
__nv_reservedSMEM_offset_0_alias:
	.zero		0
	.zero		64


//--------------------- .nv.constant0.tensor_5d_set --------------------------
	.section	.nv.constant0.tensor_5d_set,"a",@progbits
	.sectionflags	@""
	.align	4
.nv.constant0.tensor_5d_set:
	.zero		952


//--------------------- .nv.constant0.tensor_5d_equals --------------------------
	.section	.nv.constant0.tensor_5d_equals,"a",@progbits
	.sectionflags	@""
	.align	4
.nv.constant0.tensor_5d_equals:
	.zero		992


//--------------------- .nv.constant0.tensor_4d_equals --------------------------
	.section	.nv.constant0.tensor_4d_equals,"a",@progbits
	.sectionflags	@""
	.align	4
.nv.constant0.tensor_4d_equals:
	.zero		984


//--------------------- .nv.constant0.tensor_3d_equals --------------------------
	.section	.nv.constant0.tensor_3d_equals,"a",@progbits
	.sectionflags	@""
	.align	4
.nv.constant0.tensor_3d_equals:
	.zero		968


//--------------------- .nv.constant0.tensor_2d_equals --------------------------
	.section	.nv.constant0.tensor_2d_equals,"a",@progbits
	.sectionflags	@""
	.align	4
.nv.constant0.tensor_2d_equals:
	.zero		960


//--------------------- .nv.constant0.tensor_1d_equals --------------------------
	.section	.nv.constant0.tensor_1d_equals,"a",@progbits
	.sectionflags	@""
	.align	4
.nv.constant0.tensor_1d_equals:
	.zero		944


//--------------------- SYMBOLS --------------------------

	.type		.nv.reservedSmem.offset0,@object
	.size		.nv.reservedSmem.offset0,0x4
